# CuTe-DSL kernel — source=fa4 family=fa4_fwd_sm100
# config = {"dtype": "Float16", "causal": false, "use_2cta": true, "q_stage": 1, "head_dim": 128}


// ===== COMPILED SASS (sm_100a) =====

	.target	sm_100a

	.elftype	@"ET_EXEC"


//--------------------- .note.nv.tkinfo           --------------------------
	.section	.note.nv.tkinfo,"",@"SHT_NOTE"
	.sectionflags	@"SHF_NOTE_NV_TKINFO"
	.tkinfo
        /*0018*/ 	.word	0x00000081
        /*0030*/ 	.string	""
        /*0030*/ 	.string	"ptxas"
        /*0030*/ 	.string	"Cuda compilation tools, release 12.9, V12.9.83"
        /*0030*/ 	.string	"Build system must define TOOLS_VERSION_EXTENDED"
        /*0030*/ 	.string	"-O 3 -arch sm_100a "



//--------------------- .note.nv.cuver            --------------------------
	.section	.note.nv.cuver,"",@"SHT_NOTE"
	.sectionflags	@"SHF_NOTE_NV_CUVER"
        /*0018*/ 	.short	0x0001
        /*001a*/ 	.short	0x0064
        /*001c*/ 	.short	0x0001
        /*001e*/ 	.short	0x0000
        /*0020*/ 	.short	0x0001
        /*0022*/ 	.short	0x0000


//--------------------- .nv.info                  --------------------------
	.section	.nv.info,"",@"SHT_CUDA_INFO"
	.align	4


	//----- nvinfo : EIATTR_REGCOUNT
	.align		4
        /*0000*/ 	.byte	0x04, 0x2f
        /*0002*/ 	.short	(.L_6 - .L_5)
	.align		4
.L_5:
        /*0004*/ 	.word	index@(kernel_cutlass_kernel_flash_attncuteflash_fwd_sm100FlashAttentionForwardSm100_object_at__tensor0000o12811101213_tensor0000o12811101213_tensor0000o12810111213_tensor0000o12811101213_tensor_0)
        /*0008*/ 	.word	0x00000080


	//----- nvinfo : EIATTR_FRAME_SIZE
	.align		4
.L_6:
        /*000c*/ 	.byte	0x04, 0x11
        /*000e*/ 	.short	(.L_8 - .L_7)
	.align		4
.L_7:
        /*0010*/ 	.word	index@($__internal_2_$__cuda_sm10x_tcgen05_guardrail_trap_unallocated_columns_being_dealloced)
        /*0014*/ 	.word	0x00000000


	//----- nvinfo : EIATTR_FRAME_SIZE
	.align		4
.L_8:
        /*0018*/ 	.byte	0x04, 0x11
        /*001a*/ 	.short	(.L_10 - .L_9)
	.align		4
.L_9:
        /*001c*/ 	.word	index@($__internal_1_$__cuda_sm10x_tcgen05_guardrail_trap_phase_invalid_during_alloc)
        /*0020*/ 	.word	0x00000000


	//----- nvinfo : EIATTR_FRAME_SIZE
	.align		4
.L_10:
        /*0024*/ 	.byte	0x04, 0x11
        /*0026*/ 	.short	(.L_12 - .L_11)
	.align		4
.L_11:
        /*0028*/ 	.word	index@($__internal_0_$__cuda_sm10x_tcgen05_guardrail_trap_col_being_dealloced_not_returned_by_alloc)
        /*002c*/ 	.word	0x00000000


	//----- nvinfo : EIATTR_FRAME_SIZE
	.align		4
.L_12:
        /*0030*/ 	.byte	0x04, 0x11
        /*0032*/ 	.short	(.L_14 - .L_13)
	.align		4
.L_13:
        /*0034*/ 	.word	index@(kernel_cutlass_kernel_flash_attncuteflash_fwd_sm100FlashAttentionForwardSm100_object_at__tensor0000o12811101213_tensor0000o12811101213_tensor0000o12810111213_tensor0000o12811101213_tensor_0)
        /*0038*/ 	.word	0x00000000


	//----- nvinfo : EIATTR_MIN_STACK_SIZE
	.align		4
.L_14:
        /*003c*/ 	.byte	0x04, 0x12
        /*003e*/ 	.short	(.L_16 - .L_15)
	.align		4
.L_15:
        /*0040*/ 	.word	index@(kernel_cutlass_kernel_flash_attncuteflash_fwd_sm100FlashAttentionForwardSm100_object_at__tensor0000o12811101213_tensor0000o12811101213_tensor0000o12810111213_tensor0000o12811101213_tensor_0)
        /*0044*/ 	.word	0x00000000
.L_16:


//--------------------- .nv.info.kernel_cutlass_kernel_flash_attncuteflash_fwd_sm100FlashAttentionForwardSm100_object_at__tensor0000o12811101213_tensor0000o12811101213_tensor0000o12810111213_tensor0000o12811101213_tensor_0 --------------------------
	.section	.nv.info.kernel_cutlass_kernel_flash_attncuteflash_fwd_sm100FlashAttentionForwardSm100_object_at__tensor0000o12811101213_tensor0000o12811101213_tensor0000o12810111213_tensor0000o12811101213_tensor_0,"",@"SHT_CUDA_INFO"
	.sectionflags	@""
	.align	4


	//----- nvinfo : EIATTR_CUDA_API_VERSION
	.align		4
        /*0000*/ 	.byte	0x04, 0x37
        /*0002*/ 	.short	(.L_18 - .L_17)
.L_17:
        /*0004*/ 	.word	0x00000081


	//----- nvinfo : EIATTR_KPARAM_INFO
	.align		4
.L_18:
        /*0008*/ 	.byte	0x04, 0x17
        /*000a*/ 	.short	(.L_20 - .L_19)
.L_19:
        /*000c*/ 	.word	0x00000000
        /*0010*/ 	.short	0x000f
        /*0012*/ 	.short	0x02a8
        /*0014*/ 	.byte	0x00, 0xf0, 0x11, 0x00


	//----- nvinfo : EIATTR_KPARAM_INFO
	.align		4
.L_20:
        /*0018*/ 	.byte	0x04, 0x17
        /*001a*/ 	.short	(.L_22 - .L_21)
.L_21:
        /*001c*/ 	.word	0x00000000
        /*0020*/ 	.short	0x000e
        /*0022*/ 	.short	0x02a4
        /*0024*/ 	.byte	0x00, 0xf0, 0x11, 0x00


	//----- nvinfo : EIATTR_KPARAM_INFO
	.align		4
.L_22:
        /*0028*/ 	.byte	0x04, 0x17
        /*002a*/ 	.short	(.L_24 - .L_23)
.L_23:
        /*002c*/ 	.word	0x00000000
        /*0030*/ 	.short	0x000d
        /*0032*/ 	.short	0x0298
        /*0034*/ 	.byte	0x00, 0xf0, 0x31, 0x00


	//----- nvinfo : EIATTR_KPARAM_INFO
	.align		4
.L_24:
        /*0038*/ 	.byte	0x04, 0x17
        /*003a*/ 	.short	(.L_26 - .L_25)
.L_25:
        /*003c*/ 	.word	0x00000000
        /*0040*/ 	.short	0x000c
        /*0042*/ 	.short	0x028c
        /*0044*/ 	.byte	0x00, 0xf0, 0x31, 0x00


	//----- nvinfo : EIATTR_KPARAM_INFO
	.align		4
.L_26:
        /*0048*/ 	.byte	0x04, 0x17
        /*004a*/ 	.short	(.L_28 - .L_27)
.L_27:
        /*004c*/ 	.word	0x00000000
        /*0050*/ 	.short	0x000b
        /*0052*/ 	.short	0x0287
        /*0054*/ 	.byte	0x00, 0xf0, 0x0d, 0x00


	//----- nvinfo : EIATTR_KPARAM_INFO
	.align		4
.L_28:
        /*0058*/ 	.byte	0x04, 0x17
        /*005a*/ 	.short	(.L_30 - .L_29)
.L_29:
        /*005c*/ 	.word	0x00000000
        /*0060*/ 	.short	0x000a
        /*0062*/ 	.short	0x0284
        /*0064*/ 	.byte	0x00, 0xf0, 0x0d, 0x00


	//----- nvinfo : EIATTR_KPARAM_INFO
	.align		4
.L_30:
        /*0068*/ 	.byte	0x04, 0x17
        /*006a*/ 	.short	(.L_32 - .L_31)
.L_31:
        /*006c*/ 	.word	0x00000000
        /*0070*/ 	.short	0x0009
        /*0072*/ 	.short	0x0280
        /*0074*/ 	.byte	0x00, 0xf0, 0x11, 0x00


	//----- nvinfo : EIATTR_KPARAM_INFO
	.align		4
.L_32:
        /*0078*/ 	.byte	0x04, 0x17
        /*007a*/ 	.short	(.L_34 - .L_33)
.L_33:
        /*007c*/ 	.word	0x00000000
        /*0080*/ 	.short	0x0008
        /*0082*/ 	.short	0x0200
        /*0084*/ 	.byte	0x00, 0xf0, 0x01, 0x02


	//----- nvinfo : EIATTR_KPARAM_INFO
	.align		4
.L_34:
        /*0088*/ 	.byte	0x04, 0x17
        /*008a*/ 	.short	(.L_36 - .L_35)
.L_35:
        /*008c*/ 	.word	0x00000000
        /*0090*/ 	.short	0x0007
        /*0092*/ 	.short	0x0180
        /*0094*/ 	.byte	0x00, 0xf0, 0x01, 0x02


	//----- nvinfo : EIATTR_KPARAM_INFO
	.align		4
.L_36:
        /*0098*/ 	.byte	0x04, 0x17
        /*009a*/ 	.short	(.L_38 - .L_37)
.L_37:
        /*009c*/ 	.word	0x00000000
        /*00a0*/ 	.short	0x0006
        /*00a2*/ 	.short	0x0100
        /*00a4*/ 	.byte	0x00, 0xf0, 0x01, 0x02


	//----- nvinfo : EIATTR_KPARAM_INFO
	.align		4
.L_38:
        /*00a8*/ 	.byte	0x04, 0x17
        /*00aa*/ 	.short	(.L_40 - .L_39)
.L_39:
        /*00ac*/ 	.word	0x00000000
        /*00b0*/ 	.short	0x0005
        /*00b2*/ 	.short	0x0080
        /*00b4*/ 	.byte	0x00, 0xf0, 0x01, 0x02


	//----- nvinfo : EIATTR_KPARAM_INFO
	.align		4
.L_40:
        /*00b8*/ 	.byte	0x04, 0x17
        /*00ba*/ 	.short	(.L_42 - .L_41)
.L_41:
        /*00bc*/ 	.word	0x00000000
        /*00c0*/ 	.short	0x0004
        /*00c2*/ 	.short	0x0030
        /*00c4*/ 	.byte	0x00, 0xf0, 0xa1, 0x00


	//----- nvinfo : EIATTR_KPARAM_INFO
	.align		4
.L_42:
        /*00c8*/ 	.byte	0x04, 0x17
        /*00ca*/ 	.short	(.L_44 - .L_43)
.L_43:
        /*00cc*/ 	.word	0x00000000
        /*00d0*/ 	.short	0x0003
        /*00d2*/ 	.short	0x0024
        /*00d4*/ 	.byte	0x00, 0xf0, 0x31, 0x00


	//----- nvinfo : EIATTR_KPARAM_INFO
	.align		4
.L_44:
        /*00d8*/ 	.byte	0x04, 0x17
        /*00da*/ 	.short	(.L_46 - .L_45)
.L_45:
        /*00dc*/ 	.word	0x00000000
        /*00e0*/ 	.short	0x0002
        /*00e2*/ 	.short	0x0018
        /*00e4*/ 	.byte	0x00, 0xf0, 0x31, 0x00


	//----- nvinfo : EIATTR_KPARAM_INFO
	.align		4
.L_46:
        /*00e8*/ 	.byte	0x04, 0x17
        /*00ea*/ 	.short	(.L_48 - .L_47)
.L_47:
        /*00ec*/ 	.word	0x00000000
        /*00f0*/ 	.short	0x0001
        /*00f2*/ 	.short	0x000c
        /*00f4*/ 	.byte	0x00, 0xf0, 0x31, 0x00


	//----- nvinfo : EIATTR_KPARAM_INFO
	.align		4
.L_48:
        /*00f8*/ 	.byte	0x04, 0x17
        /*00fa*/ 	.short	(.L_50 - .L_49)
.L_49:
        /*00fc*/ 	.word	0x00000000
        /*0100*/ 	.short	0x0000
        /*0102*/ 	.short	0x0000
        /*0104*/ 	.byte	0x00, 0xf0, 0x31, 0x00


	//----- nvinfo : EIATTR_AT_ENTRY_FRAGMENTS
	.align		4
.L_50:
        /*0108*/ 	.byte	0x04, 0x4f
        /*010a*/ 	.short	(.L_52 - .L_51)


	//   ....[0]....
.L_51:
        /*010c*/ 	.word	0x00000004


	//   ....[1]....
        /*0110*/ 	.word	0x00000005


	//----- nvinfo : EIATTR_RESERVED_SMEM_USED
	.align		4
.L_52:
        /*0114*/ 	.byte	0x01, 0x41
	.zero		2


	//----- nvinfo : EIATTR_SPARSE_MMA_MASK
	.align		4
        /*0118*/ 	.byte	0x03, 0x50
        /*011a*/ 	.short	0x0000


	//----- nvinfo : EIATTR_TCGEN05_2CTA_USED
	.align		4
        /*011c*/ 	.byte	0x01, 0x52
	.zero		2


	//----- nvinfo : EIATTR_MAXREG_COUNT
	.align		4
        /*0120*/ 	.byte	0x03, 0x1b
        /*0122*/ 	.short	0x0080


	//----- nvinfo : EIATTR_NUM_BARRIERS
	.align		4
        /*0124*/ 	.byte	0x02, 0x4c
        /*0126*/ 	.byte	0x10
	.zero		1


	//----- nvinfo : EIATTR_INT_WARP_WIDE_INSTR_OFFSETS
	.align		4
        /*0128*/ 	.byte	0x04, 0x31
        /*012a*/ 	.short	(.L_54 - .L_53)


	//   ....[0]....
.L_53:
        /*012c*/ 	.word	0x00003f20


	//   ....[1]....
        /*0130*/ 	.word	0x00003f50


	//----- nvinfo : EIATTR_COOP_GROUP_MASK_REGIDS
	.align		4
.L_54:
        /*0134*/ 	.byte	0x04, 0x29
        /*0136*/ 	.short	(.L_56 - .L_55)


	//   ....[0]....
.L_55:
        /*0138*/ 	.word	0xffffffff


	//   ....[1]....
        /*013c*/ 	.word	0xffffffff


	//   ....[2]....
        /*0140*/ 	.word	0xffffffff


	//   ....[3]....
        /*0144*/ 	.word	0xffffffff


	//   ....[4]....
        /*0148*/ 	.word	0xffffffff


	//   ....[5]....
        /*014c*/ 	.word	0xffffffff


	//   ....[6]....
        /*0150*/ 	.word	0xffffffff


	//   ....[7]....
        /*0154*/ 	.word	0xffffffff


	//   ....[8]....
        /*0158*/ 	.word	0xffffffff


	//----- nvinfo : EIATTR_COOP_GROUP_INSTR_OFFSETS
	.align		4
.L_56:
        /*015c*/ 	.byte	0x04, 0x28
        /*015e*/ 	.short	(.L_58 - .L_57)


	//   ....[0]....
.L_57:
        /*0160*/ 	.word	0x00000880


	//   ....[1]....
        /*0164*/ 	.word	0x00001f90


	//   ....[2]....
        /*0168*/ 	.word	0x000025f0


	//   ....[3]....
        /*016c*/ 	.word	0x000026e0


	//   ....[4]....
        /*0170*/ 	.word	0x00003db0


	//   ....[5]....
        /*0174*/ 	.word	0x00004000


	//   ....[6]....
        /*0178*/ 	.word	0x00006f80


	//   ....[7]....
        /*017c*/ 	.word	0x00008ce0


	//   ....[8]....
        /*0180*/ 	.word	0x00009ae0


	//----- nvinfo : EIATTR_REG_RECONFIG
	.align		4
.L_58:
        /*0184*/ 	.byte	0x01, 0x54
	.zero		2


	//----- nvinfo : EIATTR_VRC_CTA_INIT_COUNT
	.align		4
        /*0188*/ 	.byte	0x02, 0x4a
        /*018a*/ 	.byte	0x80
	.zero		1


	//----- nvinfo : EIATTR_MBARRIER_INSTR_OFFSETS
	.align		4
        /*018c*/ 	.byte	0x04, 0x39
        /*018e*/ 	.short	(.L_60 - .L_59)


	//   ....[0]....
.L_59:
        /*0190*/ 	.word	0x000003a0
        /*0194*/ 	.word	0x000000ff
        /*0198*/ 	.word	0x00000120
        /*019c*/ 	.short	0x0100
        /*019e*/ 	.byte	0x06
	.zero		1


	//   ....[1]....
        /*01a0*/ 	.word	0x000003e0
        /*01a4*/ 	.word	0x000000ff
        /*01a8*/ 	.word	0x00000000
        /*01ac*/ 	.short	0x0100
        /*01ae*/ 	.byte	0x0f
	.zero		1


	//   ....[2]....
        /*01b0*/ 	.word	0x000003f0
        /*01b4*/ 	.word	0x000000ff
        /*01b8*/ 	.word	0x00000008
        /*01bc*/ 	.short	0x0100
        /*01be*/ 	.byte	0x0f
	.zero		1


	//   ....[3]....
        /*01c0*/ 	.word	0x000004c0
        /*01c4*/ 	.word	0x000000ff
        /*01c8*/ 	.word	0x00000010
        /*01cc*/ 	.short	0x0100
        /*01ce*/ 	.byte	0x04
	.zero		1


	//   ....[4]....
        /*01d0*/ 	.word	0x000004d0
        /*01d4*/ 	.word	0x000000ff
        /*01d8*/ 	.word	0x00000018
        /*01dc*/ 	.short	0x0100
        /*01de*/ 	.byte	0x04
	.zero		1


	//   ....[5]....
        /*01e0*/ 	.word	0x000004e0
        /*01e4*/ 	.word	0x000000ff
        /*01e8*/ 	.word	0x00000020
        /*01ec*/ 	.short	0x0100
        /*01ee*/ 	.byte	0x04
	.zero		1


	//   ....[6]....
        /*01f0*/ 	.word	0x000004f0
        /*01f4*/ 	.word	0x000000ff
        /*01f8*/ 	.word	0x00000028
        /*01fc*/ 	.short	0x0100
        /*01fe*/ 	.byte	0x04
	.zero		1


	//   ....[7]....
        /*0200*/ 	.word	0x00000500
        /*0204*/ 	.word	0x000000ff
        /*0208*/ 	.word	0x00000030
        /*020c*/ 	.short	0x0100
        /*020e*/ 	.byte	0x04
	.zero		1


	//   ....[8]....
        /*0210*/ 	.word	0x00000510
        /*0214*/ 	.word	0x000000ff
        /*0218*/ 	.word	0x00000038
        /*021c*/ 	.short	0x0100
        /*021e*/ 	.byte	0x04
	.zero		1


	//   ....[9]....
        /*0220*/ 	.word	0x00000520
        /*0224*/ 	.word	0x000000ff
        /*0228*/ 	.word	0x00000040
        /*022c*/ 	.short	0x0100
        /*022e*/ 	.byte	0x04
	.zero		1


	//   ....[10]....
        /*0230*/ 	.word	0x00000530
        /*0234*/ 	.word	0x000000ff
        /*0238*/ 	.word	0x00000048
        /*023c*/ 	.short	0x0100
        /*023e*/ 	.byte	0x04
	.zero		1


	//   ....[11]....
        /*0240*/ 	.word	0x00000540
        /*0244*/ 	.word	0x000000ff
        /*0248*/ 	.word	0x00000050
        /*024c*/ 	.short	0x0100
        /*024e*/ 	.byte	0x04
	.zero		1


	//   ....[12]....
        /*0250*/ 	.word	0x00000550
        /*0254*/ 	.word	0x000000ff
        /*0258*/ 	.word	0x00000058
        /*025c*/ 	.short	0x0100
        /*025e*/ 	.byte	0x04
	.zero		1


	//   ....[13]....
        /*0260*/ 	.word	0x00000560
        /*0264*/ 	.word	0x000000ff
        /*0268*/ 	.word	0x00000060
        /*026c*/ 	.short	0x0100
        /*026e*/ 	.byte	0x04
	.zero		1


	//   ....[14]....
        /*0270*/ 	.word	0x00000570
        /*0274*/ 	.word	0x000000ff
        /*0278*/ 	.word	0x00000068
        /*027c*/ 	.short	0x0100
        /*027e*/ 	.byte	0x04
	.zero		1


	//   ....[15]....
        /*0280*/ 	.word	0x00000580
        /*0284*/ 	.word	0x000000ff
        /*0288*/ 	.word	0x00000070
        /*028c*/ 	.short	0x0100
        /*028e*/ 	.byte	0x04
	.zero		1


	//   ....[16]....
        /*0290*/ 	.word	0x00000590
        /*0294*/ 	.word	0x000000ff
        /*0298*/ 	.word	0x00000078
        /*029c*/ 	.short	0x0100
        /*029e*/ 	.byte	0x04
	.zero		1


	//   ....[17]....
        /*02a0*/ 	.word	0x000005a0
        /*02a4*/ 	.word	0x000000ff
        /*02a8*/ 	.word	0x00000080
        /*02ac*/ 	.short	0x0100
        /*02ae*/ 	.byte	0x04
	.zero		1


	//   ....[18]....
        /*02b0*/ 	.word	0x000005b0
        /*02b4*/ 	.word	0x000000ff
        /*02b8*/ 	.word	0x00000088
        /*02bc*/ 	.short	0x0100
        /*02be*/ 	.byte	0x04
	.zero		1


	//   ....[19]....
        /*02c0*/ 	.word	0x000005c0
        /*02c4*/ 	.word	0x000000ff
        /*02c8*/ 	.word	0x00000090
        /*02cc*/ 	.short	0x0100
        /*02ce*/ 	.byte	0x04
	.zero		1


	//   ....[20]....
        /*02d0*/ 	.word	0x000005d0
        /*02d4*/ 	.word	0x000000ff
        /*02d8*/ 	.word	0x00000098
        /*02dc*/ 	.short	0x0100
        /*02de*/ 	.byte	0x04
	.zero		1


	//   ....[21]....
        /*02e0*/ 	.word	0x000005e0
        /*02e4*/ 	.word	0x000000ff
        /*02e8*/ 	.word	0x000000a0
        /*02ec*/ 	.short	0x0100
        /*02ee*/ 	.byte	0x04
	.zero		1


	//   ....[22]....
        /*02f0*/ 	.word	0x000005f0
        /*02f4*/ 	.word	0x000000ff
        /*02f8*/ 	.word	0x000000a8
        /*02fc*/ 	.short	0x0100
        /*02fe*/ 	.byte	0x04
	.zero		1


	//   ....[23]....
        /*0300*/ 	.word	0x00000600
        /*0304*/ 	.word	0x000000ff
        /*0308*/ 	.word	0x000000b0
        /*030c*/ 	.short	0x0100
        /*030e*/ 	.byte	0x04
	.zero		1


	//   ....[24]....
        /*0310*/ 	.word	0x00000610
        /*0314*/ 	.word	0x000000ff
        /*0318*/ 	.word	0x000000b8
        /*031c*/ 	.short	0x0100
        /*031e*/ 	.byte	0x04
	.zero		1


	//   ....[25]....
        /*0320*/ 	.word	0x000007b0
        /*0324*/ 	.word	0x000000ff
        /*0328*/ 	.word	0x000000c0
        /*032c*/ 	.short	0x0100
        /*032e*/ 	.byte	0x04
	.zero		1


	//   ....[26]....
        /*0330*/ 	.word	0x000007c0
        /*0334*/ 	.word	0x000000ff
        /*0338*/ 	.word	0x000000c8
        /*033c*/ 	.short	0x0100
        /*033e*/ 	.byte	0x04
	.zero		1


	//   ....[27]....
        /*0340*/ 	.word	0x000007d0
        /*0344*/ 	.word	0x000000ff
        /*0348*/ 	.word	0x000000d0
        /*034c*/ 	.short	0x0100
        /*034e*/ 	.byte	0x04
	.zero		1


	//   ....[28]....
        /*0350*/ 	.word	0x000007e0
        /*0354*/ 	.word	0x000000ff
        /*0358*/ 	.word	0x000000d8
        /*035c*/ 	.short	0x0100
        /*035e*/ 	.byte	0x04
	.zero		1


	//   ....[29]....
        /*0360*/ 	.word	0x000007f0
        /*0364*/ 	.word	0x000000ff
        /*0368*/ 	.word	0x000000e0
        /*036c*/ 	.short	0x0100
        /*036e*/ 	.byte	0x04
	.zero		1


	//   ....[30]....
        /*0370*/ 	.word	0x00000800
        /*0374*/ 	.word	0x000000ff
        /*0378*/ 	.word	0x000000e8
        /*037c*/ 	.short	0x0100
        /*037e*/ 	.byte	0x04
	.zero		1


	//   ....[31]....
        /*0380*/ 	.word	0x00000810
        /*0384*/ 	.word	0x000000ff
        /*0388*/ 	.word	0x000000f0
        /*038c*/ 	.short	0x0100
        /*038e*/ 	.byte	0x04
	.zero		1


	//   ....[32]....
        /*0390*/ 	.word	0x00000820
        /*0394*/ 	.word	0x000000ff
        /*0398*/ 	.word	0x000000f8
        /*039c*/ 	.short	0x0100
        /*039e*/ 	.byte	0x04
	.zero		1


	//   ....[33]....
        /*03a0*/ 	.word	0x00000f70
        /*03a4*/ 	.word	0x000000ff
        /*03a8*/ 	.word	0x00000060
        /*03ac*/ 	.short	0x010a
        /*03ae*/ 	.byte	0x05
	.zero		1


	//   ....[34]....
        /*03b0*/ 	.word	0x00001180
        /*03b4*/ 	.word	0x000000ff
        /*03b8*/ 	.word	0x00000008
        /*03bc*/ 	.short	0x010a
        /*03be*/ 	.byte	0x0e
	.zero		1


	//   ....[35]....
        /*03c0*/ 	.word	0x000013b0
        /*03c4*/ 	.word	0x000000ff
        /*03c8*/ 	.word	0x00000060
        /*03cc*/ 	.short	0x010a
        /*03ce*/ 	.byte	0x04
	.zero		1


	//   ....[36]....
        /*03d0*/ 	.word	0x00001620
        /*03d4*/ 	.word	0x000000ff
        /*03d8*/ 	.word	0x00000060
        /*03dc*/ 	.short	0x010a
        /*03de*/ 	.byte	0x05
	.zero		1


	//   ....[37]....
        /*03e0*/ 	.word	0x000017d0
        /*03e4*/ 	.word	0x000000ff
        /*03e8*/ 	.word	0x00000060
        /*03ec*/ 	.short	0x010a
        /*03ee*/ 	.byte	0x04
	.zero		1


	//   ....[38]....
        /*03f0*/ 	.word	0x00001d90
        /*03f4*/ 	.word	0x000000ff
        /*03f8*/ 	.word	0x00000060
        /*03fc*/ 	.short	0x010a
        /*03fe*/ 	.byte	0x05
	.zero		1


	//   ....[39]....
        /*0400*/ 	.word	0x00001e10
        /*0404*/ 	.word	0x000000ff
        /*0408*/ 	.word	0x00000008
        /*040c*/ 	.short	0x010a
        /*040e*/ 	.byte	0x04
	.zero		1


	//   ....[40]....
        /*0410*/ 	.word	0x00001e90
        /*0414*/ 	.word	0x000000ff
        /*0418*/ 	.word	0x00000008
        /*041c*/ 	.short	0x010a
        /*041e*/ 	.byte	0x04
	.zero		1


	//   ....[41]....
        /*0420*/ 	.word	0x00001f60
        /*0424*/ 	.word	0x000000ff
        /*0428*/ 	.word	0x00000120
        /*042c*/ 	.short	0x0100
        /*042e*/ 	.byte	0x06
	.zero		1


	//   ....[42]....
        /*0430*/ 	.word	0x00002220
        /*0434*/ 	.word	0x00000005
        /*0438*/ 	.word	0x00000000
        /*043c*/ 	.short	0x010a
        /*043e*/ 	.byte	0xff
	.zero		1


	//   ....[43]....
        /*0440*/ 	.word	0x00002240
        /*0444*/ 	.word	0x00000005
        /*0448*/ 	.word	0x00000000
        /*044c*/ 	.short	0x010a
        /*044e*/ 	.byte	0xff
	.zero		1


	//   ....[44]....
        /*0450*/ 	.word	0x00002450
        /*0454*/ 	.word	0x00000006
        /*0458*/ 	.word	0x00000000
        /*045c*/ 	.short	0x010a
        /*045e*/ 	.byte	0xff
	.zero		1


	//   ....[45]....
        /*0460*/ 	.word	0x00002470
        /*0464*/ 	.word	0x00000006
        /*0468*/ 	.word	0x00000000
        /*046c*/ 	.short	0x010a
        /*046e*/ 	.byte	0xff
	.zero		1


	//   ....[46]....
        /*0470*/ 	.word	0x00002570
        /*0474*/ 	.word	0x00000009
        /*0478*/ 	.word	0x00000000
        /*047c*/ 	.short	0x0101
        /*047e*/ 	.byte	0xff
	.zero		1


	//   ....[47]....
        /*0480*/ 	.word	0x00002c60
        /*0484*/ 	.word	0x000000ff
        /*0488*/ 	.word	0x00000000
        /*048c*/ 	.short	0x010a
        /*048e*/ 	.byte	0x14
	.zero		1


	//   ....[48]....
        /*0490*/ 	.word	0x00002c90
        /*0494*/ 	.word	0x000000ff
        /*0498*/ 	.word	0x00000010
        /*049c*/ 	.short	0x010a
        /*049e*/ 	.byte	0x0c
	.zero		1


	//   ....[49]....
        /*04a0*/ 	.word	0x00003050
        /*04a4*/ 	.word	0x000000ff
        /*04a8*/ 	.word	0x00000010
        /*04ac*/ 	.short	0x010a
        /*04ae*/ 	.byte	0x0e
	.zero		1


	//   ....[50]....
        /*04b0*/ 	.word	0x00003070
        /*04b4*/ 	.word	0x000000ff
        /*04b8*/ 	.word	0x000000b8
        /*04bc*/ 	.short	0x010a
        /*04be*/ 	.byte	0x14
	.zero		1


	//   ....[51]....
        /*04c0*/ 	.word	0x000032e0
        /*04c4*/ 	.word	0x000000ff
        /*04c8*/ 	.word	0x000000c0
        /*04cc*/ 	.short	0x010a
        /*04ce*/ 	.byte	0x14
	.zero		1


	//   ....[52]....
        /*04d0*/ 	.word	0x00003450
        /*04d4*/ 	.word	0x000000ff
        /*04d8*/ 	.word	0x00000010
        /*04dc*/ 	.short	0x010a
        /*04de*/ 	.byte	0x13
	.zero		1


	//   ....[53]....
        /*04e0*/ 	.word	0x000037c0
        /*04e4*/ 	.word	0x000000ff
        /*04e8*/ 	.word	0x00000010
        /*04ec*/ 	.short	0x010a
        /*04ee*/ 	.byte	0x0a
	.zero		1


	//   ....[54]....
        /*04f0*/ 	.word	0x000037e0
        /*04f4*/ 	.word	0x000000ff
        /*04f8*/ 	.word	0x000000b8
        /*04fc*/ 	.short	0x010a
        /*04fe*/ 	.byte	0x14
	.zero		1


	//   ....[55]....
        /*0500*/ 	.word	0x00003aa0
        /*0504*/ 	.word	0x000000ff
        /*0508*/ 	.word	0x000000c0
        /*050c*/ 	.short	0x010a
        /*050e*/ 	.byte	0x14
	.zero		1


	//   ....[56]....
        /*0510*/ 	.word	0x00003d80
        /*0514*/ 	.word	0x00000008
        /*0518*/ 	.word	0x00000000
        /*051c*/ 	.short	0x0101
        /*051e*/ 	.byte	0xff
	.zero		1


	//   ....[57]....
        /*0520*/ 	.word	0x00003d90
        /*0524*/ 	.word	0x000000ff
        /*0528*/ 	.word	0x00000120
        /*052c*/ 	.short	0x010a
        /*052e*/ 	.byte	0x14
	.zero		1


	//   ....[58]....
        /*0530*/ 	.word	0x000040f0
        /*0534*/ 	.word	0x000000ff
        /*0538*/ 	.word	0x00000120
        /*053c*/ 	.short	0x0100
        /*053e*/ 	.byte	0x06
	.zero		1


	//   ....[59]....
        /*0540*/ 	.word	0x00004470
        /*0544*/ 	.word	0x000000ff
        /*0548*/ 	.word	0x000000f0
        /*054c*/ 	.short	0x010a
        /*054e*/ 	.byte	0x0d
	.zero		1


	//   ....[60]....
        /*0550*/ 	.word	0x00004600
        /*0554*/ 	.word	0x000000ff
        /*0558*/ 	.word	0x000000f8
        /*055c*/ 	.short	0x0101
        /*055e*/ 	.byte	0x0d
	.zero		1


	//   ....[61]....
        /*0560*/ 	.word	0x00004a80
        /*0564*/ 	.word	0x000000ff
        /*0568*/ 	.word	0x000000e8
        /*056c*/ 	.short	0x010a
        /*056e*/ 	.byte	0x07
	.zero		1


	//   ....[62]....
        /*0570*/ 	.word	0x00004aa0
        /*0574*/ 	.word	0x000000ff
        /*0578*/ 	.word	0x000000b0
        /*057c*/ 	.short	0x010a
        /*057e*/ 	.byte	0x07
	.zero		1


	//   ....[63]....
        /*0580*/ 	.word	0x00006b60
        /*0584*/ 	.word	0x000000ff
        /*0588*/ 	.word	0x00000000
        /*058c*/ 	.short	0x0101
        /*058e*/ 	.byte	0x0b
	.zero		1


	//   ....[64]....
        /*0590*/ 	.word	0x00006f90
        /*0594*/ 	.word	0x000000ff
        /*0598*/ 	.word	0x00000000
        /*059c*/ 	.short	0x0101
        /*059e*/ 	.byte	0x0a
	.zero		1


	//   ....[65]....
        /*05a0*/ 	.word	0x00006fc0
        /*05a4*/ 	.word	0x000000ff
        /*05a8*/ 	.word	0x000000e8
        /*05ac*/ 	.short	0x010a
        /*05ae*/ 	.byte	0x07
	.zero		1


	//   ....[66]....
        /*05b0*/ 	.word	0x00007060
        /*05b4*/ 	.word	0x000000ff
        /*05b8*/ 	.word	0x000000b0
        /*05bc*/ 	.short	0x010a
        /*05be*/ 	.byte	0x07
	.zero		1


	//   ....[67]....
        /*05c0*/ 	.word	0x00008a20
        /*05c4*/ 	.word	0x000000ff
        /*05c8*/ 	.word	0x00000000
        /*05cc*/ 	.short	0x0101
        /*05ce*/ 	.byte	0x0b
	.zero		1


	//   ....[68]....
        /*05d0*/ 	.word	0x00008cf0
        /*05d4*/ 	.word	0x000000ff
        /*05d8*/ 	.word	0x00000000
        /*05dc*/ 	.short	0x0101
        /*05de*/ 	.byte	0x0a
	.zero		1


	//   ....[69]....
        /*05e0*/ 	.word	0x00008d00
        /*05e4*/ 	.word	0x000000ff
        /*05e8*/ 	.word	0x000000e8
        /*05ec*/ 	.short	0x010a
        /*05ee*/ 	.byte	0x07
	.zero		1


	//   ....[70]....
        /*05f0*/ 	.word	0x00009290
        /*05f4*/ 	.word	0x00000003
        /*05f8*/ 	.word	0x000000e8
        /*05fc*/ 	.short	0x010a
        /*05fe*/ 	.byte	0xff
	.zero		1


	//   ....[71]....
        /*0600*/ 	.word	0x00009380
        /*0604*/ 	.word	0x000000ff
        /*0608*/ 	.word	0x00000120
        /*060c*/ 	.short	0x0100
        /*060e*/ 	.byte	0x06
	.zero		1


	//   ....[72]....
        /*0610*/ 	.word	0x00009480
        /*0614*/ 	.word	0x000000ff
        /*0618*/ 	.word	0x00000120
        /*061c*/ 	.short	0x0100
        /*061e*/ 	.byte	0x06
	.zero		1


	//   ....[73]....
        /*0620*/ 	.word	0x00009750
        /*0624*/ 	.word	0x000000ff
        /*0628*/ 	.word	0x00000000
        /*062c*/ 	.short	0x0101
        /*062e*/ 	.byte	0x09
	.zero		1


	//   ....[74]....
        /*0630*/ 	.word	0x00009a80
        /*0634*/ 	.word	0x000000ff
        /*0638*/ 	.word	0x000000e8
        /*063c*/ 	.short	0x0101
        /*063e*/ 	.byte	0x08
	.zero		1


	//   ....[75]....
        /*0640*/ 	.word	0x0000a040
        /*0644*/ 	.word	0x000000ff
        /*0648*/ 	.word	0x00000000
        /*064c*/ 	.short	0x0101
        /*064e*/ 	.byte	0x09
	.zero		1


	//   ....[76]....
        /*0650*/ 	.word	0x0000a070
        /*0654*/ 	.word	0x000000ff
        /*0658*/ 	.word	0x000000e8
        /*065c*/ 	.short	0x0101
        /*065e*/ 	.byte	0x08
	.zero		1


	//   ....[77]....
        /*0660*/ 	.word	0x0000a0e0
        /*0664*/ 	.word	0x000000ff
        /*0668*/ 	.word	0x000000e8
        /*066c*/ 	.short	0x0101
        /*066e*/ 	.byte	0x08
	.zero		1


	//   ....[78]....
        /*0670*/ 	.word	0x0000a0f0
        /*0674*/ 	.word	0x000000ff
        /*0678*/ 	.word	0x000000d0
        /*067c*/ 	.short	0x010a
        /*067e*/ 	.byte	0x08
	.zero		1


	//   ....[79]....
        /*0680*/ 	.word	0x0000a110
        /*0684*/ 	.word	0x000000ff
        /*0688*/ 	.word	0x000000f8
        /*068c*/ 	.short	0x010a
        /*068e*/ 	.byte	0x08
	.zero		1


	//   ....[80]....
        /*0690*/ 	.word	0x0000aba0
        /*0694*/ 	.word	0x000000ff
        /*0698*/ 	.word	0x00000000
        /*069c*/ 	.short	0x0101
        /*069e*/ 	.byte	0x09
	.zero		1


	//   ....[81]....
        /*06a0*/ 	.word	0x0000abb0
        /*06a4*/ 	.word	0x000000ff
        /*06a8*/ 	.word	0x000000f0
        /*06ac*/ 	.short	0x0101
        /*06ae*/ 	.byte	0x08
	.zero		1


	//   ....[82]....
        /*06b0*/ 	.word	0x0000aec0
        /*06b4*/ 	.word	0x000000ff
        /*06b8*/ 	.word	0x000000f8
        /*06bc*/ 	.short	0x010a
        /*06be*/ 	.byte	0x08
	.zero		1


	//   ....[83]....
        /*06c0*/ 	.word	0x0000afa0
        /*06c4*/ 	.word	0x000000ff
        /*06c8*/ 	.word	0x00000120
        /*06cc*/ 	.short	0x0100
        /*06ce*/ 	.byte	0x06
	.zero		1


	//   ....[84]....
        /*06d0*/ 	.word	0x0000b080
        /*06d4*/ 	.word	0x000000ff
        /*06d8*/ 	.word	0x00000120
        /*06dc*/ 	.short	0x0100
        /*06de*/ 	.byte	0x06
	.zero		1


	//   ....[85]....
        /*06e0*/ 	.word	0x0000b0e0
        /*06e4*/ 	.word	0x00000004
        /*06e8*/ 	.word	0x00000060
        /*06ec*/ 	.short	0x010a
        /*06ee*/ 	.byte	0xff
	.zero		1


	//   ....[86]....
        /*06f0*/ 	.word	0x0000b160
        /*06f4*/ 	.word	0x00000004
        /*06f8*/ 	.word	0x00000008
        /*06fc*/ 	.short	0x010a
        /*06fe*/ 	.byte	0xff
	.zero		1


	//   ....[87]....
        /*0700*/ 	.word	0x0000b1e0
        /*0704*/ 	.word	0x00000004
        /*0708*/ 	.word	0x00000060
        /*070c*/ 	.short	0x010a
        /*070e*/ 	.byte	0xff
	.zero		1


	//   ....[88]....
        /*0710*/ 	.word	0x0000b250
        /*0714*/ 	.word	0x00000004
        /*0718*/ 	.word	0x00000060
        /*071c*/ 	.short	0x010a
        /*071e*/ 	.byte	0xff
	.zero		1


	//   ....[89]....
        /*0720*/ 	.word	0x0000b2d0
        /*0724*/ 	.word	0x00000004
        /*0728*/ 	.word	0x00000060
        /*072c*/ 	.short	0x010a
        /*072e*/ 	.byte	0xff
	.zero		1


	//   ....[90]....
        /*0730*/ 	.word	0x0000b340
        /*0734*/ 	.word	0x00000004
        /*0738*/ 	.word	0x00000060
        /*073c*/ 	.short	0x010a
        /*073e*/ 	.byte	0xff
	.zero		1


	//   ....[91]....
        /*0740*/ 	.word	0x0000b3b0
        /*0744*/ 	.word	0x00000004
        /*0748*/ 	.word	0x00000008
        /*074c*/ 	.short	0x010a
        /*074e*/ 	.byte	0xff
	.zero		1


	//   ....[92]....
        /*0750*/ 	.word	0x0000b420
        /*0754*/ 	.word	0x00000004
        /*0758*/ 	.word	0x00000008
        /*075c*/ 	.short	0x010a
        /*075e*/ 	.byte	0xff
	.zero		1


	//   ....[93]....
        /*0760*/ 	.word	0x0000b480
        /*0764*/ 	.word	0x00000005
        /*0768*/ 	.word	0x00000000
        /*076c*/ 	.short	0x010a
        /*076e*/ 	.byte	0xff
	.zero		1


	//   ....[94]....
        /*0770*/ 	.word	0x0000b4e0
        /*0774*/ 	.word	0x00000006
        /*0778*/ 	.word	0x00000000
        /*077c*/ 	.short	0x010a
        /*077e*/ 	.byte	0xff
	.zero		1


	//   ....[95]....
        /*0780*/ 	.word	0x0000b550
        /*0784*/ 	.word	0x00000004
        /*0788*/ 	.word	0x00000000
        /*078c*/ 	.short	0x010a
        /*078e*/ 	.byte	0xff
	.zero		1


	//   ....[96]....
        /*0790*/ 	.word	0x0000b5d0
        /*0794*/ 	.word	0x00000004
        /*0798*/ 	.word	0x00000010
        /*079c*/ 	.short	0x010a
        /*079e*/ 	.byte	0xff
	.zero		1


	//   ....[97]....
        /*07a0*/ 	.word	0x0000b640
        /*07a4*/ 	.word	0x0000000c
        /*07a8*/ 	.word	0x00000010
        /*07ac*/ 	.short	0x010a
        /*07ae*/ 	.byte	0xff
	.zero		1


	//   ....[98]....
        /*07b0*/ 	.word	0x0000b6b0
        /*07b4*/ 	.word	0x0000001b
        /*07b8*/ 	.word	0x000000b8
        /*07bc*/ 	.short	0x010a
        /*07be*/ 	.byte	0xff
	.zero		1


	//   ....[99]....
        /*07c0*/ 	.word	0x0000b720
        /*07c4*/ 	.word	0x0000000e
        /*07c8*/ 	.word	0x000000c0
        /*07cc*/ 	.short	0x010a
        /*07ce*/ 	.byte	0xff
	.zero		1


	//   ....[100]....
        /*07d0*/ 	.word	0x0000b790
        /*07d4*/ 	.word	0x0000000c
        /*07d8*/ 	.word	0x00000010
        /*07dc*/ 	.short	0x010a
        /*07de*/ 	.byte	0xff
	.zero		1


	//   ....[101]....
        /*07e0*/ 	.word	0x0000b800
        /*07e4*/ 	.word	0x00000004
        /*07e8*/ 	.word	0x00000010
        /*07ec*/ 	.short	0x010a
        /*07ee*/ 	.byte	0xff
	.zero		1


	//   ....[102]....
        /*07f0*/ 	.word	0x0000b880
        /*07f4*/ 	.word	0x00000006
        /*07f8*/ 	.word	0x000000b8
        /*07fc*/ 	.short	0x010a
        /*07fe*/ 	.byte	0xff
	.zero		1


	//   ....[103]....
        /*0800*/ 	.word	0x0000b900
        /*0804*/ 	.word	0x00000006
        /*0808*/ 	.word	0x000000c0
        /*080c*/ 	.short	0x010a
        /*080e*/ 	.byte	0xff
	.zero		1


	//   ....[104]....
        /*0810*/ 	.word	0x0000b960
        /*0814*/ 	.word	0x00000004
        /*0818*/ 	.word	0x00000120
        /*081c*/ 	.short	0x010a
        /*081e*/ 	.byte	0xff
	.zero		1


	//   ....[105]....
        /*0820*/ 	.word	0x0000b9d0
        /*0824*/ 	.word	0x00000004
        /*0828*/ 	.word	0x000000f0
        /*082c*/ 	.short	0x010a
        /*082e*/ 	.byte	0xff
	.zero		1


	//   ....[106]....
        /*0830*/ 	.word	0x0000ba40
        /*0834*/ 	.word	0x00000003
        /*0838*/ 	.word	0x000000e8
        /*083c*/ 	.short	0x010a
        /*083e*/ 	.byte	0xff
	.zero		1


	//   ....[107]....
        /*0840*/ 	.word	0x0000bab0
        /*0844*/ 	.word	0x00000004
        /*0848*/ 	.word	0x000000b0
        /*084c*/ 	.short	0x010a
        /*084e*/ 	.byte	0xff
	.zero		1


	//   ....[108]....
        /*0850*/ 	.word	0x0000bb30
        /*0854*/ 	.word	0x00000004
        /*0858*/ 	.word	0x000000e8
        /*085c*/ 	.short	0x010a
        /*085e*/ 	.byte	0xff
	.zero		1


	//   ....[109]....
        /*0860*/ 	.word	0x0000bba0
        /*0864*/ 	.word	0x00000004
        /*0868*/ 	.word	0x000000b0
        /*086c*/ 	.short	0x010a
        /*086e*/ 	.byte	0xff
	.zero		1


	//   ....[110]....
        /*0870*/ 	.word	0x0000bc10
        /*0874*/ 	.word	0x00000004
        /*0878*/ 	.word	0x000000e8
        /*087c*/ 	.short	0x010a
        /*087e*/ 	.byte	0xff
	.zero		1


	//   ....[111]....
        /*0880*/ 	.word	0x0000bc70
        /*0884*/ 	.word	0x00000003
        /*0888*/ 	.word	0x000000e8
        /*088c*/ 	.short	0x010a
        /*088e*/ 	.byte	0xff
	.zero		1


	//   ....[112]....
        /*0890*/ 	.word	0x0000bcd0
        /*0894*/ 	.word	0x00000002
        /*0898*/ 	.word	0x000000d0
        /*089c*/ 	.short	0x010a
        /*089e*/ 	.byte	0xff
	.zero		1


	//   ....[113]....
        /*08a0*/ 	.word	0x0000bd30
        /*08a4*/ 	.word	0x00000002
        /*08a8*/ 	.word	0x000000f8
        /*08ac*/ 	.short	0x010a
        /*08ae*/ 	.byte	0xff
	.zero		1


	//   ....[114]....
        /*08b0*/ 	.word	0x0000bd90
        /*08b4*/ 	.word	0x00000002
        /*08b8*/ 	.word	0x000000f8
        /*08bc*/ 	.short	0x010a
        /*08be*/ 	.byte	0xff
	.zero		1


	//----- nvinfo : EIATTR_NUM_MBARRIERS
	.align		4
.L_60:
        /*08c0*/ 	.byte	0x03, 0x38
        /*08c2*/ 	.short	0x0027


	//----- nvinfo : EIATTR_EXIT_INSTR_OFFSETS
	.align		4
        /*08c4*/ 	.byte	0x04, 0x1c
        /*08c6*/ 	.short	(.L_62 - .L_61)


	//   ....[0]....
.L_61:
        /*08c8*/ 	.word	0x0000b0b0


	//----- nvinfo : EIATTR_INDIRECT_BRANCH_TARGETS
	.align		4
.L_62:
        /*08cc*/ 	.byte	0x04, 0x34
        /*08ce*/ 	.short	(.L_64 - .L_63)


	//   ....[0]....
.L_63:
        /*08d0*/ 	.word	.L_x_150@srel
        /*08d4*/ 	.short	0x0
        /*08d6*/ 	.short	0x0
        /*08d8*/ 	.word	0x4
        /*08dc*/ 	.word	.L_x_151@srel
        /*08e0*/ 	.word	.L_x_152@srel
        /*08e4*/ 	.word	.L_x_153@srel
        /*08e8*/ 	.word	.L_x_10@srel


	//   ....[1]....
        /* <DEDUP_REMOVED lines=13> */


	//----- nvinfo : EIATTR_REQNTID
	.align		4
.L_64:
        /*091c*/ 	.byte	0x04, 0x10
        /*091e*/ 	.short	(.L_66 - .L_65)
.L_65:
        /*0920*/ 	.word	0x00000200
        /*0924*/ 	.word	0x00000001
        /*0928*/ 	.word	0x00000001


	//----- nvinfo : EIATTR_CRS_STACK_SIZE
	.align		4
.L_66:
        /*092c*/ 	.byte	0x04, 0x1e
        /*092e*/ 	.short	(.L_68 - .L_67)
.L_67:
        /*0930*/ 	.word	0x00000000


	//----- nvinfo : EIATTR_CBANK_PARAM_SIZE
	.align		4
.L_68:
        /*0934*/ 	.byte	0x03, 0x19
        /*0936*/ 	.short	0x02ac


	//----- nvinfo : EIATTR_PARAM_CBANK
	.align		4
        /*0938*/ 	.byte	0x04, 0x0a
        /*093a*/ 	.short	(.L_70 - .L_69)
	.align		4
.L_69:
        /*093c*/ 	.word	index@(.nv.constant0.kernel_cutlass_kernel_flash_attncuteflash_fwd_sm100FlashAttentionForwardSm100_object_at__tensor0000o12811101213_tensor0000o12811101213_tensor0000o12810111213_tensor0000o12811101213_tensor_0)
        /*0940*/ 	.short	0x0380
        /*0942*/ 	.short	0x02ac


	//----- nvinfo : EIATTR_SW_WAR
	.align		4
.L_70:
        /*0944*/ 	.byte	0x04, 0x36
        /*0946*/ 	.short	(.L_72 - .L_71)
.L_71:
        /*0948*/ 	.word	0x00000008
.L_72:


//--------------------- .nv.compat                --------------------------
	.section	.nv.compat,"",@"SHT_CUDA_COMPAT_INFO"
	.align	4
        /*0000*/ 	.byte	0x02, 0x02, 0x02, 0x00, 0x02, 0x05, 0x05, 0x00, 0x02, 0x03, 0x01, 0x00, 0x02, 0x06, 0x01, 0x00


//--------------------- .nv.callgraph             --------------------------
	.section	.nv.callgraph,"",@"SHT_CUDA_CALLGRAPH"
	.align	4
	.sectionentsize	8
	.align		4
        /*0000*/ 	.word	0x00000000
	.align		4
        /*0004*/ 	.word	0xffffffff
	.align		4
        /*0008*/ 	.word	0x00000000
	.align		4
        /*000c*/ 	.word	0xfffffffe
	.align		4
        /*0010*/ 	.word	0x00000000
	.align		4
        /*0014*/ 	.word	0xfffffffd
	.align		4
        /*0018*/ 	.word	0x00000000
	.align		4
        /*001c*/ 	.word	0xfffffffc


//--------------------- .nv.constant2.kernel_cutlass_kernel_flash_attncuteflash_fwd_sm100FlashAttentionForwardSm100_object_at__tensor0000o12811101213_tensor0000o12811101213_tensor0000o12810111213_tensor0000o12811101213_tensor_0 --------------------------
	.section	.nv.constant2.kernel_cutlass_kernel_flash_attncuteflash_fwd_sm100FlashAttentionForwardSm100_object_at__tensor0000o12811101213_tensor0000o12811101213_tensor0000o12810111213_tensor0000o12811101213_tensor_0,"a",@progbits
	.sectionflags	@""
	.align	4
.nv.constant2.kernel_cutlass_kernel_flash_attncuteflash_fwd_sm100FlashAttentionForwardSm100_object_at__tensor0000o12811101213_tensor0000o12811101213_tensor0000o12810111213_tensor0000o12811101213_tensor_0:
        /*0000*/ 	.byte	0x30, 0x0a, 0x00, 0x00, 0x00, 0x0a, 0x00, 0x00, 0xd0, 0x09, 0x00, 0x00, 0xc0, 0x1e, 0x00, 0x00
        /*0010*/ 	.byte	0x10, 0x0b, 0x00, 0x00, 0xc0, 0x0a, 0x00, 0x00, 0xc0, 0x0a, 0x00, 0x00, 0xc0, 0x0a, 0x00, 0x00
        /*0020*/ 	.byte	0xc0, 0x0a, 0x00, 0x00, 0xc0, 0x0a, 0x00, 0x00, 0xc0, 0x0a, 0x00, 0x00, 0x40, 0x0b, 0x00, 0x00
        /*0030*/ 	.byte	0xc0, 0x0a, 0x00, 0x00


//--------------------- .text.kernel_cutlass_kernel_flash_attncuteflash_fwd_sm100FlashAttentionForwardSm100_object_at__tensor0000o12811101213_tensor0000o12811101213_tensor0000o12810111213_tensor0000o12811101213_tensor_0 --------------------------
	.section	.text.kernel_cutlass_kernel_flash_attncuteflash_fwd_sm100FlashAttentionForwardSm100_object_at__tensor0000o12811101213_tensor0000o12811101213_tensor0000o12810111213_tensor0000o12811101213_tensor_0,"ax",@progbits
	.align	128
        .global         kernel_cutlass_kernel_flash_attncuteflash_fwd_sm100FlashAttentionForwardSm100_object_at__tensor0000o12811101213_tensor0000o12811101213_tensor0000o12810111213_tensor0000o12811101213_tensor_0
        .type           kernel_cutlass_kernel_flash_attncuteflash_fwd_sm100FlashAttentionForwardSm100_object_at__tensor0000o12811101213_tensor0000o12811101213_tensor0000o12810111213_tensor0000o12811101213_tensor_0,@function
        .size           kernel_cutlass_kernel_flash_attncuteflash_fwd_sm100FlashAttentionForwardSm100_object_at__tensor0000o12811101213_tensor0000o12811101213_tensor0000o12810111213_tensor0000o12811101213_tensor_0,(.L_x_167 - kernel_cutlass_kernel_flash_attncuteflash_fwd_sm100FlashAttentionForwardSm100_object_at__tensor0000o12811101213_tensor0000o12811101213_tensor0000o12810111213_tensor0000o12811101213_tensor_0)
        .other          kernel_cutlass_kernel_flash_attncuteflash_fwd_sm100FlashAttentionForwardSm100_object_at__tensor0000o12811101213_tensor0000o12811101213_tensor0000o12810111213_tensor0000o12811101213_tensor_0,@"STO_CUDA_ENTRY STV_DEFAULT"
kernel_cutlass_kernel_flash_attncuteflash_fwd_sm100FlashAttentionForwardSm100_object_at__tensor0000o12811101213_tensor0000o12811101213_tensor0000o12810111213_tensor0000o12811101213_tensor_0:
.text.kernel_cutlass_kernel_flash_attncuteflash_fwd_sm100FlashAttentionForwardSm100_object_at__tensor0000o12811101213_tensor0000o12811101213_tensor0000o12810111213_tensor0000o12811101213_tensor_0:
[----:B------:R-:W1:Y:S01]  /*0000*/  LDC R1, c[0x0][0x37c] ;  /* 0x0000df00ff017b82 */ /* 0x000e620000000800 */
[----:B------:R-:W2:Y:S07]  /*0010*/  S2R R0, SR_TID.X ;  /* 0x0000000000007919 */ /* 0x000eae0000002100 */
[----:B------:R-:W3:Y:S01]  /*0020*/  S2UR UR14, SR_CgaCtaId ;  /* 0x00000000000e79c3 */ /* 0x000ee20000008800 */
[----:B------:R-:W4:Y:S01]  /*0030*/  LDCU UR11, c[0x0][0x36c] ;  /* 0x00006d80ff0b77ac */ /* 0x000f220008000800 */
[----:B------:R-:W-:Y:S01]  /*0040*/  UMOV UR10, 0x1 ;  /* 0x00000001000a7882 */ /* 0x000fe20000000000 */
[----:B------:R-:W-:-:S05]  /*0050*/  UMOV UR12, 0x1 ;  /* 0x00000001000c7882 */ /* 0x000fca0000000000 */
[----:B------:R-:W5:Y:S01]  /*0060*/  S2UR UR18, SR_CTAID.X ;  /* 0x00000000001279c3 */ /* 0x000f620000002500 */
[----:B----4-:R-:W-:Y:S02]  /*0070*/  UISETP.EQ.U32.AND UP4, UPT, UR11, 0x1, UPT ;  /* 0x000000010b00788c */ /* 0x010fe4000bf82070 */
[----:B---3--:R-:W-:-:S04]  /*0080*/  ULEA.HI UR5, UR14, UR14, URZ, 0x1 ;  /* 0x0000000e0e057291 */ /* 0x008fc8000f8f08ff */
[----:B------:R-:W-:Y:S02]  /*0090*/  ULOP3.LUT UR4, UR5, 0xfffffffe, URZ, 0xc0, !UPT ;  /* 0xfffffffe05047892 */ /* 0x000fe4000f8ec0ff */
[----:B------:R-:W-:Y:S01]  /*00a0*/  USHF.R.U32.HI UR7, URZ, 0x1, UR5 ;  /* 0x00000001ff077899 */ /* 0x000fe20008011605 */
[----:B--2---:R-:W-:Y:S01]  /*00b0*/  SHF.R.U32.HI R0, RZ, 0x5, R0 ;  /* 0x00000005ff007819 */ /* 0x004fe20000011600 */
[----:B------:R-:W-:Y:S02]  /*00c0*/  UISETP.NE.AND UP0, UPT, UR14, UR4, UPT ;  /* 0x000000040e00728c */ /* 0x000fe4000bf05270 */
[----:B------:R-:W-:Y:S01]  /*00d0*/  UIADD3 UR4, UPT, UPT, -UR4, UR14, URZ ;  /* 0x0000000e04047290 */ /* 0x000fe2000fffe1ff */
[C---:B------:R-:W-:Y:S01]  /*00e0*/  R2UR UR6, R0.reuse ;  /* 0x00000000000672ca */ /* 0x040fe200000e0000 */
[----:B------:R-:W-:Y:S01]  /*00f0*/  UISETP.LT.AND UP0, UPT, UR14, URZ, UP0 ;  /* 0x000000ff0e00728c */ /* 0x000fe20008701270 */
[----:B------:R-:W-:Y:S01]  /*0100*/  ISETP.NE.AND P0, PT, R0, 0xc, PT ;  /* 0x0000000c0000780c */ /* 0x000fe20003f05270 */
[----:B------:R-:W-:-:S02]  /*0110*/  ULOP3.LUT UR8, UR4, 0x1, URZ, 0x3c, !UPT ;  /* 0x0000000104087892 */ /* 0x000fc4000f8e3cff */
[----:B------:R-:W-:Y:S02]  /*0120*/  USHF.L.U32 UR9, UR10, UR4, URZ ;  /* 0x000000040a097299 */ /* 0x000fe400080006ff */
[----:B------:R-:W-:-:S04]  /*0130*/  USHF.L.U32 UR4, UR10, UR8, URZ ;  /* 0x000000080a047299 */ /* 0x000fc800080006ff */
[----:B------:R-:W-:Y:S02]  /*0140*/  ULOP3.LUT UR76, UR4, UR9, URZ, 0xfc, !UPT ;  /* 0x00000009044c7292 */ /* 0x000fe4000f8efcff */
[----:B------:R-:W-:Y:S02]  /*0150*/  UISETP.NE.AND UP5, UPT, UR6, URZ, UPT ;  /* 0x000000ff0600728c */ /* 0x000fe4000bfa5270 */
[----:B-----5:R-:W-:-:S06]  /*0160*/  ULOP3.LUT UR6, UR18, 0x1, URZ, 0xc0, !UPT ;  /* 0x0000000112067892 */ /* 0x020fcc000f8ec0ff */
[----:B------:R-:W-:Y:S01]  /*0170*/  IMAD.U32 R3, RZ, RZ, UR6 ;  /* 0x00000006ff037e24 */ /* 0x000fe2000f8e00ff */
[----:B------:R-:W-:Y:S02]  /*0180*/  UIADD3 UR6, UPT, UPT, UR7, -0x1, URZ ;  /* 0xffffffff07067890 */ /* 0x000fe4000fffe0ff */
[----:B------:R-:W-:Y:S02]  /*0190*/  @!UP0 UIADD3 UR6, UPT, UPT, UR7, URZ, URZ ;  /* 0x000000ff07068290 */ /* 0x000fe4000fffe0ff */
[----:B------:R-:W-:-:S04]  /*01a0*/  @!UP5 UIADD3 UR12, UPT, UPT, -UR12, 0x100000, URZ ;  /* 0x001000000c0cd890 */ /* 0x000fc8000fffe1ff */
[----:B------:R-:W-:Y:S02]  /*01b0*/  @!UP5 USHF.L.U32 UR13, UR12, 0xb, URZ ;  /* 0x0000000b0c0dd899 */ /* 0x000fe400080006ff */
[----:B------:R-:W-:Y:S01]  /*01c0*/  @!UP5 USHF.L.U32 UR12, UR12, 0x1, URZ ;  /* 0x000000010c0cd899 */ /* 0x000fe200080006ff */
[----:B------:R-:W-:Y:S01]  /*01d0*/  @!UP5 UMOV UR5, 0x400 ;  /* 0x000004000005d882 */ /* 0x000fe20000000000 */
[----:B------:R-:W-:Y:S02]  /*01e0*/  UIADD3 UR4, UPT, UPT, UR6, UR6, URZ ;  /* 0x0000000606047290 */ /* 0x000fe4000fffe0ff */
[----:B------:R-:W-:-:S04]  /*01f0*/  @!UP5 ULEA UR15, UR14, UR5, 0x18 ;  /* 0x000000050e0fd291 */ /* 0x000fc8000f8ec0ff */
[----:B------:R-:W-:Y:S01]  /*0200*/  IMAD.U32 R2, RZ, RZ, UR4 ;  /* 0x00000004ff027e24 */ /* 0x000fe2000f8e00ff */
[----:B-1----:R-:W-:Y:S07]  /*0210*/  BRA.U UP5, `(.L_x_0) ;  /* 0x0000000105387547 */ /* 0x002fee000b800000 */
[----:B------:R-:W1:Y:S02]  /*0220*/  LDCU.64 UR4, c[0x0][0x348] ;  /* 0x00006900ff0477ac */ /* 0x000e640008000a00 */
[----:B-1----:R-:W-:Y:S02]  /*0230*/  UIADD3 UR10, UP3, UPT, UR4, 0x80, URZ ;  /* 0x00000080040a7890 */ /* 0x002fe4000ff7e0ff */
[----:B------:R-:W-:Y:S02]  /*0240*/  UIADD3 UR8, UP2, UPT, UR4, 0x100, URZ ;  /* 0x0000010004087890 */ /* 0x000fe4000ff5e0ff */
[----:B------:R-:W-:Y:S02]  /*0250*/  UIADD3 UR6, UP1, UPT, UR4, 0x180, URZ ;  /* 0x0000018004067890 */ /* 0x000fe4000ff3e0ff */
[----:B------:R-:W-:Y:S02]  /*0260*/  UIADD3 UR4, UP0, UPT, UR4, 0x200, URZ ;  /* 0x0000020004047890 */ /* 0x000fe4000ff1e0ff */
[----:B------:R-:W-:-:S02]  /*0270*/  UIADD3.X UR11, UPT, UPT, URZ, UR5, URZ, UP3, !UPT ;  /* 0x00000005ff0b7290 */ /* 0x000fc40009ffe4ff */
[----:B------:R-:W-:Y:S02]  /*0280*/  UIADD3.X UR9, UPT, UPT, URZ, UR5, URZ, UP2, !UPT ;  /* 0x00000005ff097290 */ /* 0x000fe400097fe4ff */
[----:B------:R-:W-:Y:S02]  /*0290*/  UIADD3.X UR7, UPT, UPT, URZ, UR5, URZ, UP1, !UPT ;  /* 0x00000005ff077290 */ /* 0x000fe40008ffe4ff */
[----:B------:R-:W-:-:S03]  /*02a0*/  UIADD3.X UR5, UPT, UPT, URZ, UR5, URZ, UP0, !UPT ;  /* 0x00000005ff057290 */ /* 0x000fc600087fe4ff */
[----:B------:R1:W-:Y:S02]  /*02b0*/  UTMACCTL.PF [UR10] ;  /* 0x000000000a0079b9 */ /* 0x0003e40008040000 */
[----:B------:R1:W-:Y:S02]  /*02c0*/  UTMACCTL.PF [UR8] ;  /* 0x00000000080079b9 */ /* 0x0003e40008040000 */
[----:B------:R1:W-:Y:S02]  /*02d0*/  UTMACCTL.PF [UR6] ;  /* 0x00000000060079b9 */ /* 0x0003e40008040000 */
[----:B------:R1:W-:Y:S02]  /*02e0*/  UTMACCTL.PF [UR4] ;  /* 0x00000000040079b9 */ /* 0x0003e40008040000 */
[----:B-1----:R-:W-:Y:S01]  /*02f0*/  NOP ;  /* 0x0000000000007918 */ /* 0x002fe20000000000 */
.L_x_0:
[----:B------:R-:W-:Y:S05]  /*0300*/  @P0 BRA `(.L_x_1) ;  /* 0x00000000002c0947 */ /* 0x000fea0003800000 */
[----:B------:R-:W1:Y:S01]  /*0310*/  S2UR UR6, SR_CgaCtaId ;  /* 0x00000000000679c3 */ /* 0x000e620000008800 */
[----:B------:R-:W-:Y:S01]  /*0320*/  UMOV UR4, 0x400 ;  /* 0x0000040000047882 */ /* 0x000fe20000000000 */
[----:B------:R-:W-:Y:S01]  /*0330*/  UMOV UR5, 0x20 ;  /* 0x0000002000057882 */ /* 0x000fe20000000000 */
[----:B------:R-:W-:Y:S01]  /*0340*/  ELECT P0, URZ, PT ;  /* 0x0000000000ff782f */ /* 0x000fe20003800000 */
[----:B-1----:R-:W-:Y:S02]  /*0350*/  ULEA UR6, UR6, UR4, 0x18 ;  /* 0x0000000406067291 */ /* 0x002fe4000f8ec0ff */
[----:B------:R-:W-:-:S04]  /*0360*/  UIADD3 UR4, UPT, UPT, -UR5, 0x100000, URZ ;  /* 0x0010000005047890 */ /* 0x000fc8000fffe1ff */
[----:B------:R-:W-:Y:S02]  /*0370*/  USHF.L.U32 UR5, UR4, 0xb, URZ ;  /* 0x0000000b04057899 */ /* 0x000fe400080006ff */
[----:B------:R-:W-:Y:S01]  /*0380*/  USHF.L.U32 UR4, UR4, 0x1, URZ ;  /* 0x0000000104047899 */ /* 0x000fe200080006ff */
[----:B------:R-:W1:Y:S11]  /*0390*/  FENCE.VIEW.ASYNC.S ;  /* 0x00000000000073c6 */ /* 0x000e760000000000 */
[----:B-1----:R1:W2:Y:S01]  /*03a0*/  SYNCS.EXCH.64 URZ, [UR6+0x120], UR4 ;  /* 0x0001200406ff75b2 */ /* 0x0022a20008000100 */
[----:B------:R-:W-:Y:S01]  /*03b0*/  NOP ;  /* 0x0000000000007918 */ /* 0x000fe20000000000 */
.L_x_1:
[----:B------:R-:W-:Y:S01]  /*03c0*/  NOP ;  /* 0x0000000000007918 */ /* 0x000fe20000000000 */
[----:B------:R-:W3:Y:S02]  /*03d0*/  FENCE.VIEW.ASYNC.S ;  /* 0x00000000000073c6 */ /* 0x000ee40000000000 */
[----:B---3--:R3:W4:Y:S01]  /*03e0*/  @!UP5 SYNCS.EXCH.64 URZ, [UR15], UR12 ;  /* 0x0000000c0fffd5b2 */ /* 0x0087220008000100 */
[----:B------:R3:W5:Y:S01]  /*03f0*/  @!UP5 SYNCS.EXCH.64 URZ, [UR15+0x8], UR12 ;  /* 0x0000080c0fffd5b2 */ /* 0x0007620008000100 */
[----:B------:R-:W-:Y:S05]  /*0400*/  BRA.U UP5, `(.L_x_2) ;  /* 0x0000000105887547 */ /* 0x000fea000b800000 */
[----:B-1----:R-:W-:Y:S01]  /*0410*/  UMOV UR4, 0x400 ;  /* 0x0000040000047882 */ /* 0x002fe20000000000 */
[----:B------:R-:W-:Y:S01]  /*0420*/  UMOV UR6, 0x1 ;  /* 0x0000000100067882 */ /* 0x000fe20000000000 */
[----:B------:R-:W-:Y:S02]  /*0430*/  ULEA UR4, UR14, UR4, 0x18 ;  /* 0x000000040e047291 */ /* 0x000fe4000f8ec0ff */
[----:B------:R-:W-:-:S04]  /*0440*/  UIADD3 UR6, UPT, UPT, -UR6, 0x100000, URZ ;  /* 0x0010000006067890 */ /* 0x000fc8000fffe1ff */
[----:B------:R-:W-:Y:S02]  /*0450*/  USHF.L.U32 UR7, UR6, 0xb, URZ ;  /* 0x0000000b06077899 */ /* 0x000fe400080006ff */
[----:B------:R-:W-:Y:S01]  /*0460*/  USHF.L.U32 UR6, UR6, 0x1, URZ ;  /* 0x0000000106067899 */ /* 0x000fe200080006ff */
[----:B------:R-:W-:Y:S02]  /*0470*/  UMOV UR8, 0x200 ;  /* 0x0000020000087882 */ /* 0x000fe40000000000 */
[----:B------:R-:W-:-:S04]  /*0480*/  UIADD3 UR8, UPT, UPT, -UR8, 0x100000, URZ ;  /* 0x0010000008087890 */ /* 0x000fc8000fffe1ff */
[----:B------:R-:W-:Y:S02]  /*0490*/  USHF.L.U32 UR9, UR8, 0xb, URZ ;  /* 0x0000000b08097899 */ /* 0x000fe400080006ff */
[----:B------:R-:W-:Y:S01]  /*04a0*/  USHF.L.U32 UR8, UR8, 0x1, URZ ;  /* 0x0000000108087899 */ /* 0x000fe200080006ff */
[----:B------:R-:W1:Y:S02]  /*04b0*/  FENCE.VIEW.ASYNC.S ;  /* 0x00000000000073c6 */ /* 0x000e640000000000 */
[----:B-1----:R1:W3:Y:S01]  /*04c0*/  SYNCS.EXCH.64 URZ, [UR4+0x10], UR6 ;  /* 0x0000100604ff75b2 */ /* 0x0022e20008000100 */
[----:B------:R1:W5:Y:S01]  /*04d0*/  SYNCS.EXCH.64 URZ, [UR4+0x18], UR6 ;  /* 0x0000180604ff75b2 */ /* 0x0003620008000100 */
[----:B------:R1:W4:Y:S01]  /*04e0*/  SYNCS.EXCH.64 URZ, [UR4+0x20], UR6 ;  /* 0x0000200604ff75b2 */ /* 0x0003220008000100 */
[----:B------:R1:W2:Y:S01]  /*04f0*/  SYNCS.EXCH.64 URZ, [UR4+0x28], UR6 ;  /* 0x0000280604ff75b2 */ /* 0x0002a20008000100 */
[----:B------:R1:W1:Y:S01]  /*0500*/  SYNCS.EXCH.64 URZ, [UR4+0x30], UR6 ;  /* 0x0000300604ff75b2 */ /* 0x0002620008000100 */
        /* <DEDUP_REMOVED lines=17> */
[----:B------:R-:W-:Y:S01]  /*0620*/  NOP ;  /* 0x0000000000007918 */ /* 0x000fe20000000000 */
.L_x_2:
[----:B------:R-:W-:Y:S05]  /*0630*/  BRA.U UP5, `(.L_x_3) ;  /* 0x0000000105807547 */ /* 0x000fea000b800000 */
[----:B-1----:R-:W-:Y:S01]  /*0640*/  UMOV UR4, 0x400 ;  /* 0x0000040000047882 */ /* 0x002fe20000000000 */
[----:B------:R-:W-:Y:S01]  /*0650*/  UMOV UR16, 0x8 ;  /* 0x0000000800107882 */ /* 0x000fe20000000000 */
[----:B------:R-:W-:Y:S01]  /*0660*/  UMOV UR8, 0x1 ;  /* 0x0000000100087882 */ /* 0x000fe20000000000 */
[----:B------:R-:W-:Y:S02]  /*0670*/  ULEA UR4, UR14, UR4, 0x18 ;  /* 0x000000040e047291 */ /* 0x000fe4000f8ec0ff */
[----:B------:R-:W-:-:S04]  /*0680*/  UIADD3 UR16, UPT, UPT, -UR16, 0x100000, URZ ;  /* 0x0010000010107890 */ /* 0x000fc8000fffe1ff */
[----:B------:R-:W-:Y:S02]  /*0690*/  USHF.L.U32 UR17, UR16, 0xb, URZ ;  /* 0x0000000b10117899 */ /* 0x000fe400080006ff */
[----:B------:R-:W-:Y:S01]  /*06a0*/  USHF.L.U32 UR16, UR16, 0x1, URZ ;  /* 0x0000000110107899 */ /* 0x000fe200080006ff */
[----:B---3--:R-:W-:Y:S01]  /*06b0*/  UMOV UR12, 0x100 ;  /* 0x00000100000c7882 */ /* 0x008fe20000000000 */
[----:B------:R-:W-:-:S04]  /*06c0*/  UIADD3 UR8, UPT, UPT, -UR8, 0x100000, URZ ;  /* 0x0010000008087890 */ /* 0x000fc8000fffe1ff */
[----:B------:R-:W-:Y:S02]  /*06d0*/  USHF.L.U32 UR9, UR8, 0xb, URZ ;  /* 0x0000000b08097899 */ /* 0x000fe400080006ff */
[----:B------:R-:W-:Y:S01]  /*06e0*/  USHF.L.U32 UR8, UR8, 0x1, URZ ;  /* 0x0000000108087899 */ /* 0x000fe200080006ff */
[----:B------:R-:W-:Y:S01]  /*06f0*/  UMOV UR6, 0x80 ;  /* 0x0000008000067882 */ /* 0x000fe20000000000 */
[----:B------:R-:W-:-:S04]  /*0700*/  UIADD3 UR12, UPT, UPT, -UR12, 0x100000, URZ ;  /* 0x001000000c0c7890 */ /* 0x000fc8000fffe1ff */
[----:B------:R-:W-:Y:S02]  /*0710*/  USHF.L.U32 UR13, UR12, 0xb, URZ ;  /* 0x0000000b0c0d7899 */ /* 0x000fe400080006ff */
[----:B------:R-:W-:Y:S01]  /*0720*/  USHF.L.U32 UR12, UR12, 0x1, URZ ;  /* 0x000000010c0c7899 */ /* 0x000fe200080006ff */
[----:B------:R-:W-:Y:S01]  /*0730*/  UMOV UR10, 0x20 ;  /* 0x00000020000a7882 */ /* 0x000fe20000000000 */
[----:B------:R-:W-:-:S04]  /*0740*/  UIADD3 UR6, UPT, UPT, -UR6, 0x100000, URZ ;  /* 0x0010000006067890 */ /* 0x000fc8000fffe1ff */
[----:B------:R-:W-:Y:S02]  /*0750*/  USHF.L.U32 UR7, UR6, 0xb, URZ ;  /* 0x0000000b06077899 */ /* 0x000fe400080006ff */
[----:B------:R-:W-:Y:S02]  /*0760*/  USHF.L.U32 UR6, UR6, 0x1, URZ ;  /* 0x0000000106067899 */ /* 0x000fe400080006ff */
        /* <DEDUP_REMOVED lines=10> */
[----:B------:R1:W1:Y:S03]  /*0810*/  SYNCS.EXCH.64 URZ, [UR4+0xf0], UR6 ;  /* 0x0000f00604ff75b2 */ /* 0x0002660008000100 */
[----:B------:R1:W1:Y:S01]  /*0820*/  SYNCS.EXCH.64 URZ, [UR4+0xf8], UR10 ;  /* 0x0000f80a04ff75b2 */ /* 0x0002620008000100 */
[----:B------:R-:W-:Y:S01]  /*0830*/  NOP ;  /* 0x0000000000007918 */ /* 0x000fe20000000000 */
.L_x_3:
[----:B------:R-:W-:Y:S01]  /*0840*/  NOP ;  /* 0x0000000000007918 */ /* 0x000fe20000000000 */
[----:B------:R-:W-:Y:S05]  /*0850*/  BRA.U !UP4, `(.L_x_4) ;  /* 0x000000010c087547 */ /* 0x000fea000b800000 */
[----:B-12345:R-:W-:Y:S01]  /*0860*/  UCGABAR_ARV ;  /* 0x00000000000079c7 */ /* 0x03efe20008000000 */
[----:B------:R-:W-:Y:S05]  /*0870*/  BRA `(.L_x_5) ;  /* 0x0000000000047947 */ /* 0x000fea0003800000 */
.L_x_4:
[----:B-12345:R-:W-:Y:S01]  /*0880*/  NOP ;  /* 0x0000000000007918 */ /* 0x03efe20000000000 */
.L_x_5:
[----:B------:R-:W-:Y:S05]  /*0890*/  BRA.U !UP4, `(.L_x_6) ;  /* 0x000000010c0c7547 */ /* 0x000fea000b800000 */
[----:B------:R-:W-:Y:S01]  /*08a0*/  UCGABAR_WAIT ;  /* 0x0000000000007dc7 */ /* 0x000fe20008000000 */
[----:B------:R-:W-:Y:S01]  /*08b0*/  CCTL.IVALL ;  /* 0x00000000ff00798f */ /* 0x000fe20002000000 */
[----:B------:R-:W-:Y:S05]  /*08c0*/  BRA `(.L_x_7) ;  /* 0x0000000000047947 */ /* 0x000fea0003800000 */
.L_x_6:
[----:B------:R-:W-:Y:S06]  /*08d0*/  BAR.SYNC.DEFER_BLOCKING 0x0 ;  /* 0x0000000000007b1d */ /* 0x000fec0000010000 */
.L_x_7:
[----:B------:R-:W1:Y:S02]  /*08e0*/  S2UR UR4, SR_CgaSize ;  /* 0x00000000000479c3 */ /* 0x000e640000008a00 */
[----:B-1----:R-:W-:-:S12]  /*08f0*/  UIMAD UR4, UR4, -0xa0, URZ ;  /* 0xffffff60040478a4 */ /* 0x002fd8000f8e02ff */
[----:B------:R-:W1:Y:S01]  /*0900*/  LDCU UR4, c[0x0][UR4+0x2b0] ;  /* 0x00005600040477ac */ /* 0x000e620008000800 */
[----:B------:R-:W-:Y:S02]  /*0910*/  I2FP.F32.U32 R4, UR18 ;  /* 0x0000001200047c45 */ /* 0x000fe40008201000 */
[----:B------:R-:W-:-:S03]  /*0920*/  ISETP.GT.AND P0, PT, R0, 0x6, PT ;  /* 0x000000060000780c */ /* 0x000fc60003f04270 */
[----:B-1----:R-:W-:-:S06]  /*0930*/  FMUL R4, R4, UR4 ;  /* 0x0000000404047c20 */ /* 0x002fcc0008400000 */
[----:B------:R-:W1:Y:S02]  /*0940*/  F2I.U32.TRUNC.NTZ R4, R4 ;  /* 0x0000000400047305 */ /* 0x000e64000020f000 */
[----:B-1----:R-:W-:Y:S02]  /*0950*/  R2UR UR75, R4 ;  /* 0x00000000044b72ca */ /* 0x002fe400000e0000 */
[----:B------:R-:W-:-:S13]  /*0960*/  @P0 BRA `(.L_x_8) ;  /* 0x00000000003c0947 */ /* 0x000fda0003800000 */
[----:B------:R-:W-:-:S05]  /*0970*/  IMAD.MOV.U32 R5, RZ, RZ, -0x4 ;  /* 0xfffffffcff057424 */ /* 0x000fca00078e00ff */
[----:B------:R-:W-:-:S05]  /*0980*/  VIADDMNMX.U32 R5, R0, R5, 0x3, PT ;  /* 0x0000000300057446 */ /* 0x000fca0003800005 */
[----:B------:R-:W-:-:S04]  /*0990*/  IMAD.SHL.U32 R6, R5, 0x4, RZ ;  /* 0x0000000405067824 */ /* 0x000fc800078e00ff */
[----:B------:R-:W1:Y:S02]  /*09a0*/  LDC R4, c[0x2][R6] ;  /* 0x0080000006047b82 */ /* 0x000e640000000800 */
[----:B-1----:R-:W-:-:S04]  /*09b0*/  SHF.R.S32.HI R5, RZ, 0x1f, R4 ;  /* 0x0000001fff057819 */ /* 0x002fc80000011404 */
.L_x_150:
[----:B------:R-:W-:Y:S05]  /*09c0*/  BRX R4 -0x9d0                                                                                                                                                                                                      (*"BRANCH_TARGETS .L_x_151,.L_x_152,.L_x_153,.L_x_10"*) ;  /* 0xfffffff4048c7949 */ /* 0x000fea000383ffff */
.L_x_153:
[----:B------:R-:W-:-:S08]  /*09d0*/  NOP ;  /* 0x0000000000007918 */ /* 0x000fd00000000000 */
[----:B------:R-:W1:-:S00]  /*09e0*/  USETMAXREG.DEALLOC.CTAPOOL 0x48 ;  /* 0x00000048000079c8 */ /* 0x000e4000080e0500 */
[----:B-1----:R-:W-:Y:S05]  /*09f0*/  BRA `(.L_x_9) ;  /* 0x0000003400887947 */ /* 0x002fea0003800000 */
.L_x_152:
[----:B------:R-:W-:-:S08]  /*0a00*/  NOP ;  /* 0x0000000000007918 */ /* 0x000fd00000000000 */
[----:B------:R-:W1:-:S00]  /*0a10*/  USETMAXREG.DEALLOC.CTAPOOL 0x48 ;  /* 0x00000048000079c8 */ /* 0x000e4000080e0500 */
[----:B-1----:R-:W-:Y:S05]  /*0a20*/  BRA `(.L_x_9) ;  /* 0x00000034007c7947 */ /* 0x002fea0003800000 */
.L_x_151:
[----:B------:R-:W-:-:S08]  /*0a30*/  NOP ;  /* 0x0000000000007918 */ /* 0x000fd00000000000 */
[----:B------:R-:W1:-:S00]  /*0a40*/  USETMAXREG.DEALLOC.CTAPOOL 0x48 ;  /* 0x00000048000079c8 */ /* 0x000e4000080e0500 */
[----:B-1----:R-:W-:Y:S05]  /*0a50*/  BRA `(.L_x_9) ;  /* 0x0000003400707947 */ /* 0x002fea0003800000 */
.L_x_8:
[----:B------:R-:W-:-:S05]  /*0a60*/  IMAD.MOV.U32 R5, RZ, RZ, -0x7 ;  /* 0xfffffff9ff057424 */ /* 0x000fca00078e00ff */
[----:B------:R-:W-:-:S05]  /*0a70*/  VIADDMNMX.U32 R5, R0, R5, 0x8, PT ;  /* 0x0000000800057446 */ /* 0x000fca0003800005 */
[----:B------:R-:W-:-:S04]  /*0a80*/  IMAD.SHL.U32 R6, R5, 0x4, RZ ;  /* 0x0000000405067824 */ /* 0x000fc800078e00ff */
[----:B------:R-:W1:Y:S02]  /*0a90*/  LDC R4, c[0x2][R6+0x10] ;  /* 0x0080040006047b82 */ /* 0x000e640000000800 */
[----:B-1----:R-:W-:-:S04]  /*0aa0*/  SHF.R.S32.HI R5, RZ, 0x1f, R4 ;  /* 0x0000001fff057819 */ /* 0x002fc80000011404 */
.L_x_155:
[----:B------:R-:W-:Y:S05]  /*0ab0*/  BRX R4 -0xac0                                                                                                                                                                                                      (*"BRANCH_TARGETS .L_x_156,.L_x_157,.L_x_163"*) ;  /* 0xfffffff404507949 */ /* 0x000fea000383ffff */
.L_x_157:
[----:B------:R-:W-:-:S13]  /*0ac0*/  ISETP.NE.AND P0, PT, R0, 0xf, PT ;  /* 0x0000000f0000780c */ /* 0x000fda0003f05270 */
[----:B------:R-:W-:Y:S05]  /*0ad0*/  @P0 BRA `(.L_x_10) ;  /* 0x0000001000f80947 */ /* 0x000fea0003800000 */
[----:B------:R-:W-:-:S08]  /*0ae0*/  NOP ;  /* 0x0000000000007918 */ /* 0x000fd00000000000 */
[----:B------:R-:W1:-:S00]  /*0af0*/  USETMAXREG.DEALLOC.CTAPOOL 0x48 ;  /* 0x00000048000079c8 */ /* 0x000e4000080e0500 */
[----:B-1----:R-:W-:Y:S05]  /*0b00*/  BRA `(.L_x_9) ;  /* 0x0000003400447947 */ /* 0x002fea0003800000 */
.L_x_156:
[----:B------:R-:W-:-:S08]  /*0b10*/  NOP ;  /* 0x0000000000007918 */ /* 0x000fd00000000000 */
[----:B------:R-:W1:-:S00]  /*0b20*/  USETMAXREG.DEALLOC.CTAPOOL 0x48 ;  /* 0x00000048000079c8 */ /* 0x000e4000080e0500 */
[----:B-1----:R-:W-:Y:S05]  /*0b30*/  BRA `(.L_x_9) ;  /* 0x0000003400387947 */ /* 0x002fea0003800000 */
.L_x_163:
[----:B------:R-:W-:-:S08]  /*0b40*/  NOP ;  /* 0x0000000000007918 */ /* 0x000fd00000000000 */
[----:B------:R-:W1:-:S00]  /*0b50*/  USETMAXREG.DEALLOC.CTAPOOL 0x48 ;  /* 0x00000048000079c8 */ /* 0x000e4000080e0500 */
[----:B------:R-:W2:Y:S01]  /*0b60*/  LDCU UR4, c[0x0][0x610] ;  /* 0x0000c200ff0477ac */ /* 0x000ea20008000800 */
[----:B-1----:R-:W-:Y:S01]  /*0b70*/  HFMA2 R7, -RZ, RZ, 0, 5.9604644775390625e-08 ;  /* 0x00000001ff077431 */ /* 0x002fe200000001ff */
[----:B------:R-:W-:Y:S01]  /*0b80*/  MOV R6, 0x1 ;  /* 0x0000000100067802 */ /* 0x000fe20000000f00 */
[----:B------:R-:W1:Y:S01]  /*0b90*/  LDCU.U8 UR9, c[0x0][0x614] ;  /* 0x0000c280ff0977ac */ /* 0x000e620008000000 */
[----:B------:R-:W3:Y:S01]  /*0ba0*/  LDCU.U8 UR6, c[0x0][0x615] ;  /* 0x0000c2a0ff0677ac */ /* 0x000ee20008000000 */
[----:B------:R-:W4:Y:S01]  /*0bb0*/  LDCU UR7, c[0x0][0x38c] ;  /* 0x00007180ff0777ac */ /* 0x000f220008000800 */
[----:B------:R-:W5:Y:S01]  /*0bc0*/  LDCU UR8, c[0x0][0x61c] ;  /* 0x0000c380ff0877ac */ /* 0x000f620008000800 */
[----:B--2---:R-:W-:Y:S01]  /*0bd0*/  UIMAD.WIDE.U32 UR4, UR75, UR4, URZ ;  /* 0x000000044b0472a5 */ /* 0x004fe2000f8e00ff */
[----:B------:R-:W2:Y:S03]  /*0be0*/  LDCU UR10, c[0x0][0x624] ;  /* 0x0000c480ff0a77ac */ /* 0x000ea60008000800 */
[----:B------:R-:W-:Y:S01]  /*0bf0*/  UIADD3 UR4, UPT, UPT, UR75, -UR5, URZ ;  /* 0x800000054b047290 */ /* 0x000fe2000fffe0ff */
[----:B------:R-:W2:Y:S03]  /*0c00*/  LDCU.U8 UR11, c[0x0][0x620] ;  /* 0x0000c400ff0b77ac */ /* 0x000ea60008000000 */
[----:B-1----:R-:W-:-:S02]  /*0c10*/  USHF.R.U32.HI UR4, URZ, UR9, UR4 ;  /* 0x00000009ff047299 */ /* 0x002fc40008011604 */
[----:B----4-:R-:W-:Y:S02]  /*0c20*/  UIADD3 UR9, UPT, UPT, UR7, -0x1, URZ ;  /* 0xffffffff07097890 */ /* 0x010fe4000fffe0ff */
[----:B------:R-:W-:Y:S02]  /*0c30*/  UIADD3 UR4, UPT, UPT, UR5, UR4, URZ ;  /* 0x0000000405047290 */ /* 0x000fe4000fffe0ff */
[----:B------:R-:W-:Y:S02]  /*0c40*/  UISETP.GT.AND UP1, UPT, UR7, URZ, UPT ;  /* 0x000000ff0700728c */ /* 0x000fe4000bf24270 */
[----:B---3--:R-:W-:Y:S02]  /*0c50*/  USHF.R.U32.HI UR52, URZ, UR6, UR4 ;  /* 0x00000006ff347299 */ /* 0x008fe40008011604 */
[----:B------:R-:W-:Y:S02]  /*0c60*/  UIADD3 UR6, UPT, UPT, -UR7, URZ, URZ ;  /* 0x000000ff07067290 */ /* 0x000fe4000fffe1ff */
[----:B-----5:R-:W-:-:S02]  /*0c70*/  UIMAD.WIDE.U32 UR4, UR52, UR8, URZ ;  /* 0x00000008340472a5 */ /* 0x020fc4000f8e00ff */
[----:B------:R-:W-:Y:S02]  /*0c80*/  USHF.R.S32.HI UR6, URZ, 0x1f, UR6 ;  /* 0x0000001fff067899 */ /* 0x000fe40008011406 */
[----:B------:R-:W-:Y:S02]  /*0c90*/  USHF.R.S32.HI UR8, URZ, 0x1f, UR9 ;  /* 0x0000001fff087899 */ /* 0x000fe40008011409 */
[----:B------:R-:W-:Y:S02]  /*0ca0*/  ULEA.HI UR7, UR6, -UR7, URZ, 0x7 ;  /* 0x8000000706077291 */ /* 0x000fe4000f8f38ff */
[----:B--2---:R-:W-:Y:S01]  /*0cb0*/  UISETP.GE.AND UP0, UPT, UR75, UR10, UPT ;  /* 0x0000000a4b00728c */ /* 0x004fe2000bf06270 */
[----:B------:R-:W-:Y:S01]  /*0cc0*/  UMOV UR6, UR5 ;  /* 0x0000000500067c82 */ /* 0x000fe20008000000 */
[----:B------:R-:W-:Y:S02]  /*0cd0*/  ULEA.HI UR8, UR8, UR9, URZ, 0x7 ;  /* 0x0000000908087291 */ /* 0x000fe4000f8f38ff */
[----:B------:R-:W-:-:S02]  /*0ce0*/  UIADD3 UR5, UPT, UPT, UR52, -UR6, URZ ;  /* 0x8000000634057290 */ /* 0x000fc4000fffe0ff */
[----:B------:R-:W-:Y:S02]  /*0cf0*/  USHF.R.S32.HI UR4, URZ, 0x7, UR7 ;  /* 0x00000007ff047899 */ /* 0x000fe40008011407 */
[----:B------:R-:W-:Y:S02]  /*0d00*/  USHF.R.U32.HI UR7, URZ, UR11, UR5 ;  /* 0x0000000bff077299 */ /* 0x000fe40008011605 */
[----:B------:R-:W-:Y:S02]  /*0d10*/  ULEA.HI.SX32 UR54, UR8, 0x1, 0x19 ;  /* 0x0000000108367891 */ /* 0x000fe4000f8fcaff */
[----:B------:R-:W-:Y:S02]  /*0d20*/  UIADD3 UR5, UPT, UPT, -UR4, URZ, URZ ;  /* 0x000000ff04057290 */ /* 0x000fe4000fffe1ff */
[----:B------:R-:W-:Y:S01]  /*0d30*/  UIADD3 UR7, UPT, UPT, UR6, UR7, URZ ;  /* 0x0000000706077290 */ /* 0x000fe2000fffe0ff */
[----:B------:R-:W-:-:S04]  /*0d40*/  UMOV UR4, URZ ;  /* 0x000000ff00047c82 */ /* 0x000fc80008000000 */
[----:B------:R-:W-:Y:S01]  /*0d50*/  @!UP1 UMOV UR54, UR5 ;  /* 0x0000000500369c82 */ /* 0x000fe20008000000 */
[----:B------:R-:W-:Y:S06]  /*0d60*/  BRA.U UP0, `(.L_x_11) ;  /* 0x0000000d005c7547 */ /* 0x000fec000b800000 */
[----:B------:R-:W1:Y:S01]  /*0d70*/  LDCU.U8 UR9, c[0x0][0x621] ;  /* 0x0000c420ff0977ac */ /* 0x000e620008000000 */
[----:B------:R-:W-:Y:S01]  /*0d80*/  R2UR UR8, R3 ;  /* 0x00000000030872ca */ /* 0x000fe200000e0000 */
[----:B------:R-:W-:Y:S01]  /*0d90*/  IMAD.MOV.U32 R6, RZ, RZ, 0x1 ;  /* 0x00000001ff067424 */ /* 0x000fe200078e00ff */
[----:B------:R-:W-:Y:S01]  /*0da0*/  MOV R7, 0x1 ;  /* 0x0000000100077802 */ /* 0x000fe20000000f00 */
[----:B------:R-:W2:Y:S01]  /*0db0*/  LDCU UR6, c[0x0][0x618] ;  /* 0x0000c300ff0677ac */ /* 0x000ea20008000800 */
[----:B------:R-:W3:Y:S01]  /*0dc0*/  LDCU UR5, c[0x0][0x60c] ;  /* 0x0000c180ff0577ac */ /* 0x000ee20008000800 */
[----:B------:R-:W-:Y:S01]  /*0dd0*/  UMOV UR4, 0x400 ;  /* 0x0000040000047882 */ /* 0x000fe20000000000 */
[----:B------:R-:W-:Y:S02]  /*0de0*/  UIADD3 UR15, UPT, UPT, UR54, -0x1, URZ ;  /* 0xffffffff360f7890 */ /* 0x000fe4000fffe0ff */
[----:B------:R-:W-:Y:S02]  /*0df0*/  ULEA UR14, UR14, UR4, 0x18 ;  /* 0x000000040e0e7291 */ /* 0x000fe4000f8ec0ff */
[----:B------:R-:W-:-:S02]  /*0e00*/  UIADD3 UR43, UPT, UPT, -UR52, URZ, URZ ;  /* 0x000000ff342b7290 */ /* 0x000fc4000fffe1ff */
[----:B-1----:R-:W-:Y:S02]  /*0e10*/  USHF.R.U32.HI UR53, URZ, UR9, UR7 ;  /* 0x00000009ff357299 */ /* 0x002fe40008011607 */
[----:B------:R-:W-:Y:S02]  /*0e20*/  USHF.L.U32 UR34, UR8, 0x6, URZ ;  /* 0x0000000608227899 */ /* 0x000fe400080006ff */
[----:B------:R-:W-:Y:S02]  /*0e30*/  UIADD3 UR4, UPT, UPT, -UR53, URZ, URZ ;  /* 0x000000ff35047290 */ /* 0x000fe4000fffe1ff */
[----:B------:R-:W-:Y:S02]  /*0e40*/  USHF.L.U32 UR35, UR15, 0x7, URZ ;  /* 0x000000070f237899 */ /* 0x000fe400080006ff */
[----:B--2---:R-:W-:Y:S01]  /*0e50*/  UIMAD UR52, UR4, UR6, UR52 ;  /* 0x00000006043472a4 */ /* 0x004fe2000f8e0234 */
[----:B------:R-:W1:Y:S02]  /*0e60*/  S2UR UR55, SR_CgaSize ;  /* 0x00000000003779c3 */ /* 0x000e640000008a00 */
[----:B-1----:R-:W-:-:S12]  /*0e70*/  UIMAD UR55, UR55, -0xa0, URZ ;  /* 0xffffff60373778a4 */ /* 0x002fd8000f8e02ff */
[----:B------:R-:W1:Y:S01]  /*0e80*/  LDCU UR55, c[0x0][UR55+0x2c0] ;  /* 0x00005800373777ac */ /* 0x000e620008000800 */
[----:B------:R-:W-:Y:S01]  /*0e90*/  UIADD3 UR38, UPT, UPT, UR54, 0x1fffffe, URZ ;  /* 0x01fffffe36267890 */ /* 0x000fe2000fffe0ff */
[----:B------:R-:W2:Y:S01]  /*0ea0*/  LDCU.64 UR46, c[0x0][0x348] ;  /* 0x00006900ff2e77ac */ /* 0x000ea20008000a00 */
[----:B---3--:R-:W-:Y:S02]  /*0eb0*/  UIMAD UR43, UR43, UR5, UR75 ;  /* 0x000000052b2b72a4 */ /* 0x008fe4000f8e024b */
[----:B------:R-:W-:Y:S02]  /*0ec0*/  UIADD3 UR51, UPT, UPT, UR34, UR35, URZ ;  /* 0x0000002322337290 */ /* 0x000fe4000fffe0ff */
[----:B------:R-:W-:Y:S02]  /*0ed0*/  ULOP3.LUT UR41, UR14, 0xfefffc00, URZ, 0xc0, !UPT ;  /* 0xfefffc000e297892 */ /* 0x000fe4000f8ec0ff */
[----:B------:R-:W-:Y:S01]  /*0ee0*/  UISETP.NE.AND UP0, UPT, UR8, URZ, UPT ;  /* 0x000000ff0800728c */ /* 0x000fe2000bf05270 */
[----:B------:R-:W-:Y:S01]  /*0ef0*/  UMOV UR4, URZ ;  /* 0x000000ff00047c82 */ /* 0x000fe20008000000 */
[----:B------:R-:W-:-:S09]  /*0f00*/  UMOV UR39, UR75 ;  /* 0x0000004b00277c82 */ /* 0x000fd20008000000 */
.L_x_24:
[----:B------:R-:W-:Y:S01]  /*0f10*/  ULEA UR5, UR4, UR14, 0x3 ;  /* 0x0000000e04057291 */ /* 0x000fe2000f8e18ff */
[----:B------:R-:W-:Y:S01]  /*0f20*/  SHF.L.U32 R8, R6, 0x1f, RZ ;  /* 0x0000001f06087819 */ /* 0x000fe200000006ff */
[----:B------:R-:W-:Y:S02]  /*0f30*/  ULEA UR48, UR4, UR14, 0xe ;  /* 0x0000000e04307291 */ /* 0x000fe4000f8e70ff */
[----:B--2---:R-:W-:Y:S02]  /*0f40*/  UIADD3 UR17, UP2, UPT, UR46, 0x100, URZ ;  /* 0x000001002e117890 */ /* 0x004fe4000ff5e0ff */
[----:B------:R-:W-:Y:S02]  /*0f50*/  UIADD3 UR7, UP1, UPT, UR46, 0x100, URZ ;  /* 0x000001002e077890 */ /* 0x000fe4000ff3e0ff */
[----:B------:R-:W-:Y:S01]  /*0f60*/  ULEA UR8, UR4, UR14, 0xe ;  /* 0x0000000e04087291 */ /* 0x000fe2000f8e70ff */
[----:B------:R-:W2:Y:S01]  /*0f70*/  SYNCS.PHASECHK.TRANS64.TRYWAIT P0, [UR5+0x60], R8 ;  /* 0x00006008ff0075a7 */ /* 0x000ea20008001105 */
[----:B------:R-:W-:-:S02]  /*0f80*/  UIADD3 UR49, UPT, UPT, UR5, 0x10, URZ ;  /* 0x0000001005317890 */ /* 0x000fc4000fffe0ff */
[----:B------:R-:W-:Y:S02]  /*0f90*/  UIADD3.X UR16, UPT, UPT, URZ, UR47, URZ, UP2, !UPT ;  /* 0x0000002fff107290 */ /* 0x000fe400097fe4ff */
[----:B------:R-:W-:Y:S02]  /*0fa0*/  UIADD3.X UR6, UPT, UPT, URZ, UR47, URZ, UP1, !UPT ;  /* 0x0000002fff067290 */ /* 0x000fe40008ffe4ff */
[----:B------:R-:W-:Y:S02]  /*0fb0*/  UIADD3 UR48, UPT, UPT, UR48, 0x10800, URZ ;  /* 0x0001080030307890 */ /* 0x000fe4000fffe0ff */
[----:B------:R-:W-:Y:S01]  /*0fc0*/  UPLOP3.LUT UP4, UPT, UPT, UPT, UP0, 0x80, 0x8 ;  /* 0x000000000008789c */ /* 0x000fe20003f8f000 */
[----:B------:R-:W-:Y:S01]  /*0fd0*/  UMOV UR50, URZ ;  /* 0x000000ff00327c82 */ /* 0x000fe20008000000 */
[----:B------:R-:W-:Y:S01]  /*0fe0*/  UMOV UR10, 0x40 ;  /* 0x00000040000a7882 */ /* 0x000fe20000000000 */
[----:B--2--5:R-:W-:Y:S08]  /*0ff0*/  @!P0 BRA `(.L_x_12) ;  /* 0x000000a000308947 */ /* 0x024ff00003800000 */
.L_x_93:
[----:B------:R-:W-:Y:S01]  /*1000*/  ULOP3.LUT UR17, UR17, UR16, URZ, 0x3c, !UPT ;  /* 0x0000001011117292 */ /* 0x000fe2000f8e3cff */
[----:B------:R-:W-:Y:S01]  /*1010*/  SHF.L.U32 R5, R7, 0x1f, RZ ;  /* 0x0000001f07057819 */ /* 0x000fe200000006ff */
[----:B------:R-:W-:Y:S02]  /*1020*/  ULOP3.LUT UR7, UR7, UR6, URZ, 0x3c, !UPT ;  /* 0x0000000607077292 */ /* 0x000fe4000f8e3cff */
[----:B------:R-:W-:Y:S02]  /*1030*/  ULOP3.LUT UR49, UR49, 0xfefffff8, URZ, 0xc0, !UPT ;  /* 0xfefffff831317892 */ /* 0x000fe4000f8ec0ff */
[----:B------:R-:W-:Y:S02]  /*1040*/  ULOP3.LUT UR16, UR17, UR16, URZ, 0x3c, !UPT ;  /* 0x0000001011107292 */ /* 0x000fe4000f8e3cff */
[----:B------:R-:W-:Y:S02]  /*1050*/  ULOP3.LUT UR6, UR7, UR6, URZ, 0x3c, !UPT ;  /* 0x0000000607067292 */ /* 0x000fe4000f8e3cff */
[----:B------:R-:W-:Y:S01]  /*1060*/  UIADD3 UR8, UPT, UPT, UR8, 0x12800, URZ ;  /* 0x0001280008087890 */ /* 0x000fe2000fffe0ff */
[----:B------:R-:W-:Y:S01]  /*1070*/  UMOV UR11, UR51 ;  /* 0x00000033000b7c82 */ /* 0x000fe20008000000 */
[----:B------:R-:W-:Y:S01]  /*1080*/  UMOV UR12, UR52 ;  /* 0x00000034000c7c82 */ /* 0x000fe20008000000 */
[----:B------:R-:W-:Y:S01]  /*1090*/  UMOV UR13, UR53 ;  /* 0x00000035000d7c82 */ /* 0x000fe20008000000 */
[----:B------:R-:W-:-:S02]  /*10a0*/  ULOP3.LUT UR17, UR17, UR16, URZ, 0x3c, !UPT ;  /* 0x0000001011117292 */ /* 0x000fc4000f8e3cff */
[----:B------:R-:W-:Y:S01]  /*10b0*/  ULOP3.LUT UR7, UR7, UR6, URZ, 0x3c, !UPT ;  /* 0x0000000607077292 */ /* 0x000fe2000f8e3cff */
[----:B------:R-:W-:Y:S01]  /*10c0*/  UMOV UR9, UR49 ;  /* 0x0000003100097c82 */ /* 0x000fe20008000000 */
[----:B------:R-:W-:Y:S10]  /*10d0*/  BRA.U UP4, `(.L_x_13) ;  /* 0x00000001040c7547 */ /* 0x000ff4000b800000 */
[----:B------:R-:W-:-:S13]  /*10e0*/  ELECT P0, URZ, PT ;  /* 0x0000000000ff782f */ /* 0x000fda0003800000 */
[----:B--2---:R-:W-:-:S04]  /*10f0*/  @P0 MOV R4, 0x8000 ;  /* 0x0000800000040802 */ /* 0x004fc80000000f00 */
[----:B------:R3:W-:Y:S03]  /*1100*/  @P0 SYNCS.ARRIVE.TRANS64 RZ, [UR5+0x10], R4 ;  /* 0x00001004ffff09a7 */ /* 0x0007e60008000005 */
.L_x_13:
[----:B------:R4:W-:Y:S01]  /*1110*/  UTMALDG.4D.2CTA [UR48], [UR16], desc[URZ] ;  /* 0x0000ff30100075b4 */ /* 0x0009e20008219000 */
[----:B------:R-:W-:Y:S01]  /*1120*/  R2UR UR5, R3 ;  /* 0x00000000030572ca */ /* 0x000fe200000e0000 */
[----:B------:R-:W-:Y:S02]  /*1130*/  UIADD3 UR4, UPT, UPT, UR4, 0x1, URZ ;  /* 0x0000000104047890 */ /* 0x000fe4000fffe0ff */
[----:B------:R-:W-:Y:S01]  /*1140*/  UIADD3 UR40, UPT, UPT, UR14, 0x8800, URZ ;  /* 0x000088000e287890 */ /* 0x000fe2000fffe0ff */
[----:B------:R-:W-:Y:S01]  /*1150*/  UMOV UR42, URZ ;  /* 0x000000ff002a7c82 */ /* 0x000fe20008000000 */
[----:B------:R-:W-:Y:S01]  /*1160*/  UMOV UR44, UR52 ;  /* 0x00000034002c7c82 */ /* 0x000fe20008000000 */
[----:B------:R5:W-:Y:S01]  /*1170*/  UTMALDG.4D.2CTA [UR8], [UR6], desc[URZ] ;  /* 0x0000ff08060075b4 */ /* 0x000be20008219000 */
[----:B------:R-:W2:Y:S01]  /*1180*/  SYNCS.PHASECHK.TRANS64.TRYWAIT P0, [UR14+0x8], R5 ;  /* 0x00000805ff0075a7 */ /* 0x000ea2000800110e */
[----:B------:R-:W-:-:S05]  /*1190*/  UMOV UR45, UR53 ;  /* 0x00000035002d7c82 */ /* 0x000fca0008000000 */
[----:B------:R-:W-:-:S04]  /*11a0*/  ULEA UR43, UR43, UR5, 0x1 ;  /* 0x000000052b2b7291 */ /* 0x000fc8000f8e08ff */
[----:B------:R-:W-:Y:S02]  /*11b0*/  USHF.L.U32 UR43, UR43, 0x7, URZ ;  /* 0x000000072b2b7899 */ /* 0x000fe400080006ff */
[----:B----4-:R-:W-:-:S04]  /*11c0*/  UIADD3 UR17, UP2, UPT, UR46, 0x80, URZ ;  /* 0x000000802e117890 */ /* 0x010fc8000ff5e0ff */
[----:B------:R-:W-:Y:S02]  /*11d0*/  UIADD3.X UR16, UPT, UPT, URZ, UR47, URZ, UP2, !UPT ;  /* 0x0000002fff107290 */ /* 0x000fe400097fe4ff */
[----:B------:R-:W-:Y:S02]  /*11e0*/  UISETP.NE.AND UP2, UPT, UR4, 0xa, UPT ;  /* 0x0000000a0400788c */ /* 0x000fe4000bf45270 */
[----:B-----5:R-:W-:Y:S02]  /*11f0*/  UIADD3 UR11, UP1, UPT, UR46, 0x80, URZ ;  /* 0x000000802e0b7890 */ /* 0x020fe4000ff3e0ff */
[----:B------:R-:W-:Y:S02]  /*1200*/  UIADD3 UR8, UPT, UPT, UR14, 0xc800, URZ ;  /* 0x0000c8000e087890 */ /* 0x000fe4000fffe0ff */
[----:B------:R-:W-:Y:S02]  /*1210*/  UIADD3.X UR7, UPT, UPT, URZ, UR47, URZ, UP1, !UPT ;  /* 0x0000002fff077290 */ /* 0x000fe40008ffe4ff */
[----:B------:R-:W-:-:S02]  /*1220*/  USEL UR5, UR4, URZ, UP2 ;  /* 0x000000ff04057287 */ /* 0x000fc40009000000 */
[----:B------:R-:W-:Y:S01]  /*1230*/  USEL UR6, URZ, 0x1, UP2 ;  /* 0x00000001ff067887 */ /* 0x000fe20009000000 */
[----:B------:R-:W-:Y:S01]  /*1240*/  UMOV UR10, 0x40 ;  /* 0x00000040000a7882 */ /* 0x000fe20000000000 */
[----:B------:R-:W-:Y:S01]  /*1250*/  UMOV UR9, UR41 ;  /* 0x0000002900097c82 */ /* 0x000fe20008000000 */
[----:B------:R-:W-:Y:S01]  /*1260*/  UMOV UR12, UR52 ;  /* 0x00000034000c7c82 */ /* 0x000fe20008000000 */
[----:B--2---:R-:W-:Y:S08]  /*1270*/  @!P0 BRA `(.L_x_14) ;  /* 0x0000009c00ac8947 */ /* 0x004ff00003800000 */
.L_x_95:
[----:B------:R-:W-:Y:S01]  /*1280*/  ULOP3.LUT UR17, UR17, UR16, URZ, 0x3c, !UPT ;  /* 0x0000001011117292 */ /* 0x000fe2000f8e3cff */
[----:B------:R-:W-:Y:S01]  /*1290*/  LOP3.LUT R5, R6, UR6, RZ, 0x3c, !PT ;  /* 0x0000000606057c12 */ /* 0x000fe2000f8e3cff */
[----:B------:R-:W-:Y:S01]  /*12a0*/  UMOV UR6, UR11 ;  /* 0x0000000b00067c82 */ /* 0x000fe20008000000 */
[----:B------:R-:W-:Y:S02]  /*12b0*/  ULEA UR4, UR5, UR14, 0x3 ;  /* 0x0000000e05047291 */ /* 0x000fe4000f8e18ff */
[----:B------:R-:W-:Y:S01]  /*12c0*/  ULOP3.LUT UR16, UR17, UR16, URZ, 0x3c, !UPT ;  /* 0x0000001011107292 */ /* 0x000fe2000f8e3cff */
[----:B------:R-:W-:Y:S01]  /*12d0*/  SHF.L.U32 R6, R5, 0x1f, RZ ;  /* 0x0000001f05067819 */ /* 0x000fe200000006ff */
[----:B------:R-:W-:Y:S01]  /*12e0*/  UMOV UR13, UR53 ;  /* 0x00000035000d7c82 */ /* 0x000fe20008000000 */
[----:B------:R-:W-:Y:S01]  /*12f0*/  UMOV UR11, UR43 ;  /* 0x0000002b000b7c82 */ /* 0x000fe20008000000 */
[----:B------:R-:W-:Y:S01]  /*1300*/  ULOP3.LUT UR17, UR17, UR16, URZ, 0x3c, !UPT ;  /* 0x0000001011117292 */ /* 0x000fe2000f8e3cff */
[----:B------:R-:W-:Y:S11]  /*1310*/  BRA.U UP4, `(.L_x_15) ;  /* 0x00000001040c7547 */ /* 0x000ff6000b800000 */
[----:B------:R-:W-:-:S13]  /*1320*/  ELECT P0, URZ, PT ;  /* 0x0000000000ff782f */ /* 0x000fda0003800000 */
[----:B--23--:R-:W-:-:S04]  /*1330*/  @P0 MOV R4, 0x10000 ;  /* 0x0001000000040802 */ /* 0x00cfc80000000f00 */
[----:B------:R4:W-:Y:S03]  /*1340*/  @P0 SYNCS.ARRIVE.TRANS64 RZ, [UR14], R4 ;  /* 0x00000004ffff09a7 */ /* 0x0009e6000800000e */
.L_x_15:
[----:B------:R-:W-:Y:S01]  /*1350*/  UTMALDG.4D.2CTA [UR40], [UR16], desc[URZ] ;  /* 0x0000ff28100075b4 */ /* 0x000fe20008219000 */
[----:B------:R-:W-:Y:S02]  /*1360*/  ULEA UR32, UR5, UR14, 0xe ;  /* 0x0000000e05207291 */ /* 0x000fe4000f8e70ff */
[----:B------:R-:W-:Y:S02]  /*1370*/  UIADD3 UR33, UPT, UPT, UR4, 0x10, URZ ;  /* 0x0000001004217890 */ /* 0x000fe4000fffe0ff */
[----:B------:R-:W-:Y:S02]  /*1380*/  UIADD3 UR32, UPT, UPT, UR32, 0x10800, URZ ;  /* 0x0001080020207890 */ /* 0x000fe4000fffe0ff */
[----:B------:R-:W-:Y:S01]  /*1390*/  ULOP3.LUT UR33, UR33, 0xfefffff8, URZ, 0xc0, !UPT ;  /* 0xfefffff821217892 */ /* 0x000fe2000f8ec0ff */
[----:B------:R5:W-:Y:S01]  /*13a0*/  UTMALDG.4D.2CTA [UR8], [UR6], desc[URZ] ;  /* 0x0000ff08060075b4 */ /* 0x000be20008219000 */
[----:B------:R-:W2:Y:S01]  /*13b0*/  SYNCS.PHASECHK.TRANS64.TRYWAIT P0, [UR4+0x60], R6 ;  /* 0x00006006ff0075a7 */ /* 0x000ea20008001104 */
[----:B-----5:R-:W-:-:S04]  /*13c0*/  UIADD3 UR7, UP1, UPT, UR46, 0x180, URZ ;  /* 0x000001802e077890 */ /* 0x020fc8000ff3e0ff */
[----:B------:R-:W-:Y:S01]  /*13d0*/  UIADD3.X UR6, UPT, UPT, URZ, UR47, URZ, UP1, !UPT ;  /* 0x0000002fff067290 */ /* 0x000fe20008ffe4ff */
[----:B--2---:R-:W-:Y:S11]  /*13e0*/  @!P0 BRA `(.L_x_16) ;  /* 0x0000009c00708947 */ /* 0x004ff60003800000 */
.L_x_97:
[----:B------:R-:W-:Y:S01]  /*13f0*/  ULOP3.LUT UR7, UR7, UR6, URZ, 0x3c, !UPT ;  /* 0x0000000607077292 */ /* 0x000fe2000f8e3cff */
[----:B------:R-:W-:Y:S01]  /*1400*/  UMOV UR36, UR52 ;  /* 0x0000003400247c82 */ /* 0x000fe20008000000 */
[----:B------:R-:W-:Y:S02]  /*1410*/  UMOV UR37, UR53 ;  /* 0x0000003500257c82 */ /* 0x000fe40008000000 */
[----:B------:R-:W-:-:S04]  /*1420*/  ULOP3.LUT UR6, UR7, UR6, URZ, 0x3c, !UPT ;  /* 0x0000000607067292 */ /* 0x000fc8000f8e3cff */
[----:B------:R-:W-:Y:S01]  /*1430*/  ULOP3.LUT UR7, UR7, UR6, URZ, 0x3c, !UPT ;  /* 0x0000000607077292 */ /* 0x000fe2000f8e3cff */
[----:B------:R-:W-:Y:S11]  /*1440*/  BRA.U UP4, `(.L_x_17) ;  /* 0x00000001040c7547 */ /* 0x000ff6000b800000 */
[----:B------:R-:W-:-:S13]  /*1450*/  ELECT P0, URZ, PT ;  /* 0x0000000000ff782f */ /* 0x000fda0003800000 */
[----:B--234-:R-:W-:-:S04]  /*1460*/  @P0 MOV R4, 0x8000 ;  /* 0x0000800000040802 */ /* 0x01cfc80000000f00 */
[----:B------:R5:W-:Y:S03]  /*1470*/  @P0 SYNCS.ARRIVE.TRANS64 RZ, [UR4+0x10], R4 ;  /* 0x00001004ffff09a7 */ /* 0x000be60008000004 */
.L_x_17:
[----:B------:R2:W-:Y:S01]  /*1480*/  UTMALDG.4D.2CTA [UR32], [UR6], desc[URZ] ;  /* 0x0000ff20060075b4 */ /* 0x0005e20008219000 */
[----:B------:R-:W-:Y:S01]  /*1490*/  UIADD3 UR4, UPT, UPT, UR5, 0x1, URZ ;  /* 0x0000000105047890 */ /* 0x000fe2000fffe0ff */
[----:B------:R-:W-:-:S03]  /*14a0*/  LOP3.LUT R7, R7, 0x1, RZ, 0x3c, !PT ;  /* 0x0000000107077812 */ /* 0x000fc600078e3cff */
[----:B------:R-:W-:-:S04]  /*14b0*/  UISETP.NE.AND UP1, UPT, UR4, 0xa, UPT ;  /* 0x0000000a0400788c */ /* 0x000fc8000bf25270 */
[----:B------:R-:W-:Y:S02]  /*14c0*/  USEL UR4, UR4, URZ, UP1 ;  /* 0x000000ff04047287 */ /* 0x000fe40008800000 */
[----:B------:R-:W-:Y:S02]  /*14d0*/  USEL UR5, URZ, 0x1, UP1 ;  /* 0x00000001ff057887 */ /* 0x000fe40008800000 */
[----:B------:R-:W-:-:S04]  /*14e0*/  UISETP.GE.AND UP1, UPT, UR54, 0x2, UPT ;  /* 0x000000023600788c */ /* 0x000fc8000bf26270 */
[----:B------:R-:W-:-:S05]  /*14f0*/  LOP3.LUT R6, R5, UR5, RZ, 0x3c, !PT ;  /* 0x0000000505067c12 */ /* 0x000fca000f8e3cff */
[----:B--2---:R-:W-:Y:S05]  /*1500*/  BRA.U !UP1, `(.L_x_18) ;  /* 0x0000000509087547 */ /* 0x004fea000b800000 */
[----:B------:R-:W-:Y:S01]  /*1510*/  R2UR UR5, R3 ;  /* 0x00000000030572ca */ /* 0x000fe200000e0000 */
[----:B------:R-:W-:Y:S02]  /*1520*/  UIADD3 UR22, UP1, UPT, UR46, 0x180, URZ ;  /* 0x000001802e167890 */ /* 0x000fe4000ff3e0ff */
[----:B------:R-:W-:Y:S02]  /*1530*/  UIADD3 UR32, UP3, UPT, UR46, 0x100, URZ ;  /* 0x000001002e207890 */ /* 0x000fe4000ff7e0ff */
[----:B------:R-:W-:Y:S02]  /*1540*/  UIADD3 UR30, UP2, UPT, UR46, 0x100, URZ ;  /* 0x000001002e1e7890 */ /* 0x000fe4000ff5e0ff */
[----:B------:R-:W-:Y:S02]  /*1550*/  UIADD3.X UR23, UPT, UPT, URZ, UR47, URZ, UP1, !UPT ;  /* 0x0000002fff177290 */ /* 0x000fe40008ffe4ff */
[----:B------:R-:W-:Y:S02]  /*1560*/  UIADD3.X UR33, UPT, UPT, URZ, UR47, URZ, UP3, !UPT ;  /* 0x0000002fff217290 */ /* 0x000fe40009ffe4ff */
[----:B------:R-:W-:-:S02]  /*1570*/  UIADD3.X UR31, UPT, UPT, URZ, UR47, URZ, UP2, !UPT ;  /* 0x0000002fff1f7290 */ /* 0x000fc400097fe4ff */
[----:B------:R-:W-:Y:S01]  /*1580*/  UISETP.NE.AND UP1, UPT, UR5, URZ, UPT ;  /* 0x000000ff0500728c */ /* 0x000fe2000bf25270 */
[----:B------:R-:W-:Y:S01]  /*1590*/  UMOV UR7, URZ ;  /* 0x000000ff00077c82 */ /* 0x000fe20008000000 */
[----:B------:R-:W-:Y:S01]  /*15a0*/  UMOV UR26, URZ ;  /* 0x000000ff001a7c82 */ /* 0x000fe20008000000 */
[----:B------:R-:W-:-:S08]  /*15b0*/  UMOV UR18, 0x40 ;  /* 0x0000004000127882 */ /* 0x000fd00000000000 */
.L_x_23:
[----:B------:R-:W-:Y:S01]  /*15c0*/  ULEA UR5, UR4, UR14, 0x3 ;  /* 0x0000000e04057291 */ /* 0x000fe2000f8e18ff */
[----:B------:R-:W-:Y:S01]  /*15d0*/  SHF.L.U32 R8, R6, 0x1f, RZ ;  /* 0x0000001f06087819 */ /* 0x000fe200000006ff */
[----:B------:R-:W-:Y:S02]  /*15e0*/  UIADD3 UR11, UPT, UPT, UR38, -UR7, URZ ;  /* 0x80000007260b7290 */ /* 0x000fe4000fffe0ff */
[----:B------:R-:W-:Y:S02]  /*15f0*/  UIADD3 UR6, UPT, UPT, UR4, 0x1, URZ ;  /* 0x0000000104067890 */ /* 0x000fe4000fffe0ff */
[----:B------:R-:W-:Y:S02]  /*1600*/  ULEA UR24, UR4, UR14, 0xe ;  /* 0x0000000e04187291 */ /* 0x000fe4000f8e70ff */
[----:B------:R-:W-:Y:S01]  /*1610*/  ULEA UR16, UR4, UR14, 0xe ;  /* 0x0000000e04107291 */ /* 0x000fe2000f8e70ff */
[----:B------:R-:W2:Y:S01]  /*1620*/  SYNCS.PHASECHK.TRANS64.TRYWAIT P0, [UR5+0x60], R8 ;  /* 0x00006008ff0075a7 */ /* 0x000ea20008001105 */
[----:B------:R-:W-:-:S02]  /*1630*/  UIADD3 UR25, UPT, UPT, UR5, 0x10, URZ ;  /* 0x0000001005197890 */ /* 0x000fc4000fffe0ff */
[----:B------:R-:W-:Y:S02]  /*1640*/  UISETP.NE.AND UP2, UPT, UR6, 0xa, UPT ;  /* 0x0000000a0600788c */ /* 0x000fe4000bf45270 */
[----:B------:R-:W-:Y:S02]  /*1650*/  USHF.L.U32 UR11, UR11, 0x7, URZ ;  /* 0x000000070b0b7899 */ /* 0x000fe400080006ff */
[----:B------:R-:W-:Y:S02]  /*1660*/  UIADD3 UR24, UPT, UPT, UR24, 0x10800, URZ ;  /* 0x0001080018187890 */ /* 0x000fe4000fffe0ff */
[----:B------:R-:W-:Y:S02]  /*1670*/  UIADD3 UR16, UPT, UPT, UR16, 0x12800, URZ ;  /* 0x0001280010107890 */ /* 0x000fe4000fffe0ff */
[----:B------:R-:W-:Y:S02]  /*1680*/  USEL UR6, UR6, URZ, UP2 ;  /* 0x000000ff06067287 */ /* 0x000fe40009000000 */
[----:B------:R-:W-:-:S02]  /*1690*/  USEL UR8, URZ, 0x1, UP2 ;  /* 0x00000001ff087887 */ /* 0x000fc40009000000 */
[----:B------:R-:W-:Y:S02]  /*16a0*/  UIADD3 UR27, UPT, UPT, UR34, UR11, URZ ;  /* 0x0000000b221b7290 */ /* 0x000fe4000fffe0ff */
[----:B------:R-:W-:Y:S01]  /*16b0*/  ULOP3.LUT UR25, UR25, 0xfefffff8, URZ, 0xc0, !UPT ;  /* 0xfefffff819197892 */ /* 0x000fe2000f8ec0ff */
[----:B------:R-:W-:Y:S01]  /*16c0*/  UMOV UR28, UR52 ;  /* 0x00000034001c7c82 */ /* 0x000fe20008000000 */
[----:B------:R-:W-:Y:S01]  /*16d0*/  UMOV UR29, UR53 ;  /* 0x00000035001d7c82 */ /* 0x000fe20008000000 */
[----:B--2---:R-:W-:Y:S09]  /*16e0*/  @!P0 BRA `(.L_x_19) ;  /* 0x0000009800d08947 */ /* 0x004ff20003800000 */
.L_x_99:
[----:B------:R-:W-:Y:S01]  /*16f0*/  LOP3.LUT R5, R6, UR8, RZ, 0x3c, !PT ;  /* 0x0000000806057c12 */ /* 0x000fe2000f8e3cff */
[----:B------:R-:W-:Y:S01]  /*1700*/  ULEA UR4, UR6, UR14, 0x3 ;  /* 0x0000000e06047291 */ /* 0x000fe2000f8e18ff */
[----:B------:R-:W-:Y:S02]  /*1710*/  UMOV UR20, UR52 ;  /* 0x0000003400147c82 */ /* 0x000fe40008000000 */
[----:B------:R-:W-:Y:S01]  /*1720*/  SHF.L.U32 R6, R5, 0x1f, RZ ;  /* 0x0000001f05067819 */ /* 0x000fe200000006ff */
[----:B------:R-:W-:Y:S01]  /*1730*/  UMOV UR21, UR53 ;  /* 0x0000003500157c82 */ /* 0x000fe20008000000 */
[----:B------:R-:W-:Y:S01]  /*1740*/  UMOV UR17, UR25 ;  /* 0x0000001900117c82 */ /* 0x000fe20008000000 */
[----:B------:R-:W-:Y:S01]  /*1750*/  UMOV UR19, UR27 ;  /* 0x0000001b00137c82 */ /* 0x000fe20008000000 */
[----:B------:R-:W-:Y:S05]  /*1760*/  BRA.U UP4, `(.L_x_20) ;  /* 0x00000001040c7547 */ /* 0x000fea000b800000 */
[----:B------:R-:W-:-:S13]  /*1770*/  ELECT P0, URZ, PT ;  /* 0x0000000000ff782f */ /* 0x000fda0003800000 */
[----:B--2345:R-:W-:-:S04]  /*1780*/  @P0 MOV R4, 0x8000 ;  /* 0x0000800000040802 */ /* 0x03cfc80000000f00 */
[----:B------:R2:W-:Y:S03]  /*1790*/  @P0 SYNCS.ARRIVE.TRANS64 RZ, [UR5+0x10], R4 ;  /* 0x00001004ffff09a7 */ /* 0x0005e60008000005 */
.L_x_20:
[----:B------:R2:W-:Y:S01]  /*17a0*/  UTMALDG.4D.2CTA [UR24], [UR32], desc[URZ] ;  /* 0x0000ff18200075b4 */ /* 0x0005e20008219000 */
[----:B------:R-:W-:Y:S01]  /*17b0*/  UPLOP3.LUT UP4, UPT, UPT, UPT, UP1, 0x80, 0x8 ;  /* 0x000000000008789c */ /* 0x000fe20003f8f010 */
[----:B------:R2:W-:Y:S01]  /*17c0*/  UTMALDG.4D.2CTA [UR16], [UR30], desc[URZ] ;  /* 0x0000ff101e0075b4 */ /* 0x0005e20008219000 */
[----:B------:R-:W3:Y:S02]  /*17d0*/  SYNCS.PHASECHK.TRANS64.TRYWAIT P0, [UR4+0x60], R6 ;  /* 0x00006006ff0075a7 */ /* 0x000ee40008001104 */
[----:B--23--:R-:W-:Y:S07]  /*17e0*/  @!P0 BRA `(.L_x_21) ;  /* 0x0000009800ac8947 */ /* 0x00cfee0003800000 */
.L_x_101:
[----:B------:R-:W-:Y:S05]  /*17f0*/  BRA.U UP4, `(.L_x_22) ;  /* 0x00000001040c7547 */ /* 0x000fea000b800000 */
[----:B------:R-:W-:-:S13]  /*1800*/  ELECT P0, URZ, PT ;  /* 0x0000000000ff782f */ /* 0x000fda0003800000 */
[----:B--2-45:R-:W-:-:S04]  /*1810*/  @P0 MOV R4, 0x8000 ;  /* 0x0000800000040802 */ /* 0x034fc80000000f00 */
[----:B------:R3:W-:Y:S03]  /*1820*/  @P0 SYNCS.ARRIVE.TRANS64 RZ, [UR4+0x10], R4 ;  /* 0x00001004ffff09a7 */ /* 0x0007e60008000004 */
.L_x_22:
[----:B------:R-:W-:Y:S02]  /*1830*/  UIADD3 UR9, UPT, UPT, UR4, 0x10, URZ ;  /* 0x0000001004097890 */ /* 0x000fe4000fffe0ff */
[----:B------:R-:W-:Y:S02]  /*1840*/  ULEA UR8, UR6, UR14, 0xe ;  /* 0x0000000e06087291 */ /* 0x000fe4000f8e70ff */
[----:B------:R-:W-:Y:S02]  /*1850*/  ULOP3.LUT UR9, UR9, 0xfefffff8, URZ, 0xc0, !UPT ;  /* 0xfefffff809097892 */ /* 0x000fe4000f8ec0ff */
[----:B------:R-:W-:Y:S01]  /*1860*/  UIADD3 UR8, UPT, UPT, UR8, 0x10800, URZ ;  /* 0x0001080008087890 */ /* 0x000fe2000fffe0ff */
[----:B------:R-:W-:Y:S01]  /*1870*/  UMOV UR10, UR34 ;  /* 0x00000022000a7c82 */ /* 0x000fe20008000000 */
[----:B------:R-:W-:Y:S01]  /*1880*/  UMOV UR12, UR52 ;  /* 0x00000034000c7c82 */ /* 0x000fe20008000000 */
[----:B------:R-:W-:Y:S01]  /*1890*/  UMOV UR13, UR53 ;  /* 0x00000035000d7c82 */ /* 0x000fe20008000000 */
[----:B------:R-:W-:-:S02]  /*18a0*/  UIADD3 UR4, UPT, UPT, UR6, 0x1, URZ ;  /* 0x0000000106047890 */ /* 0x000fc4000fffe0ff */
[----:B------:R-:W-:-:S03]  /*18b0*/  UIADD3 UR7, UPT, UPT, UR7, 0x1, URZ ;  /* 0x0000000107077890 */ /* 0x000fc6000fffe0ff */
[----:B------:R2:W-:Y:S01]  /*18c0*/  UTMALDG.4D.2CTA [UR8], [UR22], desc[URZ] ;  /* 0x0000ff08160075b4 */ /* 0x0005e20008219000 */
[----:B------:R-:W-:-:S04]  /*18d0*/  UISETP.NE.AND UP2, UPT, UR4, 0xa, UPT ;  /* 0x0000000a0400788c */ /* 0x000fc8000bf45270 */
[----:B------:R-:W-:Y:S02]  /*18e0*/  USEL UR4, UR4, URZ, UP2 ;  /* 0x000000ff04047287 */ /* 0x000fe40009000000 */
[----:B------:R-:W-:Y:S02]  /*18f0*/  USEL UR5, URZ, 0x1, UP2 ;  /* 0x00000001ff057887 */ /* 0x000fe40009000000 */
[----:B------:R-:W-:-:S04]  /*1900*/  UISETP.NE.AND UP2, UPT, UR7, UR15, UPT ;  /* 0x0000000f0700728c */ /* 0x000fc8000bf45270 */
[----:B------:R-:W-:-:S05]  /*1910*/  LOP3.LUT R6, R5, UR5, RZ, 0x3c, !PT ;  /* 0x0000000505067c12 */ /* 0x000fca000f8e3cff */
[----:B--2---:R-:W-:Y:S05]  /*1920*/  BRA.U UP2, `(.L_x_23) ;  /* 0xfffffffd02247547 */ /* 0x004fea000b83ffff */
.L_x_18:
[----:B------:R-:W2:Y:S01]  /*1930*/  LDCU UR6, c[0x0][0x610] ;  /* 0x0000c200ff0677ac */ /* 0x000ea20008000800 */
[----:B------:R-:W3:Y:S01]  /*1940*/  LDCU.U8 UR11, c[0x0][0x614] ;  /* 0x0000c280ff0b77ac */ /* 0x000ee20008000000 */
[----:B-1----:R-:W-:Y:S01]  /*1950*/  UIADD3 UR39, UPT, UPT, UR55, UR39, URZ ;  /* 0x0000002737277290 */ /* 0x002fe2000fffe0ff */
[----:B------:R-:W1:Y:S01]  /*1960*/  LDCU.U8 UR10, c[0x0][0x615] ;  /* 0x0000c2a0ff0a77ac */ /* 0x000e620008000000 */
[----:B------:R-:W4:Y:S02]  /*1970*/  LDCU.64 UR8, c[0x0][0x618] ;  /* 0x0000c300ff0877ac */ /* 0x000f240008000a00 */
[----:B--2---:R-:W-:Y:S01]  /*1980*/  UIMAD.WIDE.U32 UR6, UR39, UR6, URZ ;  /* 0x00000006270672a5 */ /* 0x004fe2000f8e00ff */
[----:B------:R-:W2:Y:S06]  /*1990*/  LDCU UR43, c[0x0][0x60c] ;  /* 0x0000c180ff2b77ac */ /* 0x000eac0008000800 */
[----:B------:R-:W-:-:S02]  /*19a0*/  UMOV UR5, UR7 ;  /* 0x0000000700057c82 */ /* 0x000fc40008000000 */
[----:B------:R-:W-:-:S04]  /*19b0*/  UIADD3 UR52, UPT, UPT, UR39, -UR5, URZ ;  /* 0x8000000527347290 */ /* 0x000fc8000fffe0ff */
[----:B---3--:R-:W-:Y:S01]  /*19c0*/  USHF.R.U32.HI UR52, URZ, UR11, UR52 ;  /* 0x0000000bff347299 */ /* 0x008fe20008011634 */
[----:B------:R-:W3:Y:S03]  /*19d0*/  LDCU.U8 UR11, c[0x0][0x620] ;  /* 0x0000c400ff0b77ac */ /* 0x000ee60008000000 */
[----:B------:R-:W-:-:S04]  /*19e0*/  UIADD3 UR52, UPT, UPT, UR5, UR52, URZ ;  /* 0x0000003405347290 */ /* 0x000fc8000fffe0ff */
[----:B-1----:R-:W-:Y:S01]  /*19f0*/  USHF.R.U32.HI UR52, URZ, UR10, UR52 ;  /* 0x0000000aff347299 */ /* 0x002fe20008011634 */
[----:B------:R-:W1:Y:S03]  /*1a00*/  LDCU.U8 UR10, c[0x0][0x621] ;  /* 0x0000c420ff0a77ac */ /* 0x000e660008000000 */
[----:B----4-:R-:W-:-:S07]  /*1a10*/  UIMAD.WIDE.U32 UR6, UR52, UR9, URZ ;  /* 0x00000009340672a5 */ /* 0x010fce000f8e00ff */
[----:B------:R-:W-:Y:S02]  /*1a20*/  UMOV UR5, UR7 ;  /* 0x0000000700057c82 */ /* 0x000fe40008000000 */
[----:B------:R-:W-:Y:S02]  /*1a30*/  UIADD3 UR6, UPT, UPT, UR52, -UR5, URZ ;  /* 0x8000000534067290 */ /* 0x000fe4000fffe0ff */
[----:B------:R-:W4:Y:S02]  /*1a40*/  LDCU UR7, c[0x0][0x624] ;  /* 0x0000c480ff0777ac */ /* 0x000f240008000800 */
[----:B---3--:R-:W-:-:S04]  /*1a50*/  USHF.R.U32.HI UR6, URZ, UR11, UR6 ;  /* 0x0000000bff067299 */ /* 0x008fc80008011606 */
[----:B------:R-:W-:Y:S02]  /*1a60*/  UIADD3 UR5, UPT, UPT, UR5, UR6, URZ ;  /* 0x0000000605057290 */ /* 0x000fe4000fffe0ff */
[----:B------:R-:W-:Y:S02]  /*1a70*/  UIADD3 UR6, UPT, UPT, -UR52, URZ, URZ ;  /* 0x000000ff34067290 */ /* 0x000fe4000fffe1ff */
[----:B-1----:R-:W-:Y:S02]  /*1a80*/  USHF.R.U32.HI UR53, URZ, UR10, UR5 ;  /* 0x0000000aff357299 */ /* 0x002fe40008011605 */
[----:B--2---:R-:W-:Y:S02]  /*1a90*/  UIMAD UR43, UR43, UR6, UR39 ;  /* 0x000000062b2b72a4 */ /* 0x004fe4000f8e0227 */
[----:B------:R-:W-:Y:S02]  /*1aa0*/  UIADD3 UR5, UPT, UPT, -UR53, URZ, URZ ;  /* 0x000000ff35057290 */ /* 0x000fe4000fffe1ff */
[----:B----4-:R-:W-:-:S02]  /*1ab0*/  UISETP.GE.AND UP1, UPT, UR39, UR7, UPT ;  /* 0x000000072700728c */ /* 0x010fc4000bf26270 */
[----:B------:R-:W-:-:S07]  /*1ac0*/  UIMAD UR52, UR8, UR5, UR52 ;  /* 0x00000005083472a4 */ /* 0x000fce000f8e0234 */
[----:B------:R-:W-:Y:S05]  /*1ad0*/  BRA.U !UP1, `(.L_x_24) ;  /* 0xfffffff5090c7547 */ /* 0x000fea000b83ffff */
.L_x_11:
[----:B------:R-:W-:Y:S01]  /*1ae0*/  UIADD3 UR5, UPT, UPT, UR4, 0x2, URZ ;  /* 0x0000000204057890 */ /* 0x000fe2000fffe0ff */
[----:B------:R-:W1:Y:S01]  /*1af0*/  S2UR UR14, SR_CgaCtaId ;  /* 0x00000000000e79c3 */ /* 0x000e620000008800 */
[----:B------:R-:W-:Y:S01]  /*1b00*/  UISETP.NE.AND UP0, UPT, UR4, 0x9, UPT ;  /* 0x000000090400788c */ /* 0x000fe2000bf05270 */
[----:B------:R-:W-:-:S03]  /*1b10*/  R2UR UR9, R3 ;  /* 0x00000000030972ca */ /* 0x000fc600000e0000 */
[----:B------:R-:W-:-:S04]  /*1b20*/  USEL UR5, UR5, 0x1, UP0 ;  /* 0x0000000105057887 */ /* 0x000fc80008000000 */
[----:B------:R-:W-:Y:S02]  /*1b30*/  UIADD3 UR6, UPT, UPT, UR5, 0x1, URZ ;  /* 0x0000000105067890 */ /* 0x000fe4000fffe0ff */
[----:B------:R-:W-:-:S04]  /*1b40*/  UISETP.NE.AND UP1, UPT, UR5, 0xa, UPT ;  /* 0x0000000a0500788c */ /* 0x000fc8000bf25270 */
[----:B------:R-:W-:Y:S02]  /*1b50*/  USEL UR7, UR6, 0x1, UP1 ;  /* 0x0000000106077887 */ /* 0x000fe40008800000 */
[----:B------:R-:W-:Y:S02]  /*1b60*/  UISETP.EQ.XOR UP1, UPT, UR4, 0x9, !UP1 ;  /* 0x000000090400788c */ /* 0x000fe4000cf22a70 */
[----:B------:R-:W-:Y:S02]  /*1b70*/  UIADD3 UR5, UPT, UPT, UR7, 0x1, URZ ;  /* 0x0000000107057890 */ /* 0x000fe4000fffe0ff */
[----:B------:R-:W-:Y:S02]  /*1b80*/  UISETP.NE.AND UP0, UPT, UR7, 0xa, UPT ;  /* 0x0000000a0700788c */ /* 0x000fe4000bf05270 */
[----:B------:R-:W-:Y:S02]  /*1b90*/  UISETP.EQ.XOR UP1, UPT, UR7, 0xa, UP1 ;  /* 0x0000000a0700788c */ /* 0x000fe40008f22a70 */
[----:B------:R-:W-:-:S04]  /*1ba0*/  USEL UR6, UR5, 0x1, UP0 ;  /* 0x0000000105067887 */ /* 0x000fc80008000000 */
        /* <DEDUP_REMOVED lines=19> */
[----:B------:R-:W-:Y:S01]  /*1ce0*/  USEL UR5, UR5, 0x1, UP0 ;  /* 0x0000000105057887 */ /* 0x000fe20008000000 */
[----:B------:R-:W-:-:S03]  /*1cf0*/  UMOV UR4, 0x400 ;  /* 0x0000040000047882 */ /* 0x000fc60000000000 */
[----:B------:R-:W-:Y:S02]  /*1d00*/  UISETP.EQ.XOR UP1, UPT, UR5, 0xa, UP1 ;  /* 0x0000000a0500788c */ /* 0x000fe40008f22a70 */
[----:B------:R-:W-:Y:S02]  /*1d10*/  UISETP.NE.AND UP0, UPT, UR5, 0xa, UPT ;  /* 0x0000000a0500788c */ /* 0x000fe4000bf05270 */
[----:B------:R-:W-:Y:S02]  /*1d20*/  USEL UR6, URZ, 0x1, !UP1 ;  /* 0x00000001ff067887 */ /* 0x000fe4000c800000 */
[----:B-1----:R-:W-:Y:S02]  /*1d30*/  ULEA UR4, UR14, UR4, 0x18 ;  /* 0x000000040e047291 */ /* 0x002fe4000f8ec0ff */
[----:B------:R-:W-:Y:S02]  /*1d40*/  USEL UR5, UR5, URZ, UP0 ;  /* 0x000000ff05057287 */ /* 0x000fe40008000000 */
[----:B------:R-:W-:Y:S01]  /*1d50*/  LOP3.LUT R6, R6, UR6, RZ, 0x3c, !PT ;  /* 0x0000000606067c12 */ /* 0x000fe2000f8e3cff */
[----:B------:R-:W-:-:S02]  /*1d60*/  UISETP.NE.AND UP0, UPT, UR9, URZ, UPT ;  /* 0x000000ff0900728c */ /* 0x000fc4000bf05270 */
[----:B------:R-:W-:Y:S02]  /*1d70*/  ULEA UR5, UR5, UR4, 0x3 ;  /* 0x0000000405057291 */ /* 0x000fe4000f8e18ff */
[----:B------:R-:W-:-:S07]  /*1d80*/  IMAD.U32 R8, R6, -0x80000000, RZ ;  /* 0x8000000006087824 */ /* 0x000fce00078e00ff */
[----:B------:R-:W1:Y:S02]  /*1d90*/  SYNCS.PHASECHK.TRANS64.TRYWAIT P0, [UR5+0x60], R8 ;  /* 0x00006008ff0075a7 */ /* 0x000e640008001105 */
[----:B-1----:R-:W-:Y:S05]  /*1da0*/  @!P0 BRA `(.L_x_25) ;  /* 0x00000094005c8947 */ /* 0x002fea0003800000 */
.L_x_103:
[----:B------:R-:W-:Y:S04]  /*1db0*/  BSSY.RECONVERGENT B0, `(.L_x_10) ;  /* 0x0000010000007945 */ /* 0x000fe80003800200 */
[----:B------:R-:W-:Y:S05]  /*1dc0*/  BRA.U UP0, `(.L_x_26) ;  /* 0x00000001002c7547 */ /* 0x000fea000b800000 */
[----:B------:R-:W-:Y:S02]  /*1dd0*/  ELECT P0, URZ, PT ;  /* 0x0000000000ff782f */ /* 0x000fe40003800000 */
[----:B------:R-:W-:-:S11]  /*1de0*/  SHF.L.U32 R6, R7, 0x1f, RZ ;  /* 0x0000001f07067819 */ /* 0x000fd600000006ff */
[----:B-1---5:R-:W-:-:S04]  /*1df0*/  @P0 IMAD.MOV.U32 R4, RZ, RZ, 0x8000 ;  /* 0x00008000ff040424 */ /* 0x022fc800078e00ff */
[----:B------:R1:W-:Y:S01]  /*1e00*/  @P0 SYNCS.ARRIVE.TRANS64 RZ, [UR5+0x10], R4 ;  /* 0x00001004ffff09a7 */ /* 0x0003e20008000005 */
[----:B------:R-:W2:Y:S02]  /*1e10*/  SYNCS.PHASECHK.TRANS64.TRYWAIT P0, [UR4+0x8], R6 ;  /* 0x00000806ff0075a7 */ /* 0x000ea40008001104 */
[----:B-12---:R-:W-:Y:S05]  /*1e20*/  @!P0 BRA `(.L_x_27) ;  /* 0x0000009400588947 */ /* 0x006fea0003800000 */
.L_x_105:
[----:B------:R-:W-:-:S13]  /*1e30*/  ELECT P0, URZ, PT ;  /* 0x0000000000ff782f */ /* 0x000fda0003800000 */
[----:B------:R-:W-:Y:S05]  /*1e40*/  @!P0 BRA `(.L_x_28) ;  /* 0x0000000000188947 */ /* 0x000fea0003800000 */
[----:B-1----:R-:W-:-:S04]  /*1e50*/  HFMA2 R4, -RZ, RZ, 5.9604644775390625e-08, 0 ;  /* 0x00010000ff047431 */ /* 0x002fc800000001ff */
[----:B------:R2:W-:Y:S01]  /*1e60*/  SYNCS.ARRIVE.TRANS64 RZ, [UR4], R4 ;  /* 0x00000004ffff79a7 */ /* 0x0005e20008000004 */
[----:B------:R-:W-:Y:S05]  /*1e70*/  BRA `(.L_x_28) ;  /* 0x00000000000c7947 */ /* 0x000fea0003800000 */
.L_x_26:
[----:B------:R-:W-:-:S04]  /*1e80*/  SHF.L.U32 R6, R7, 0x1f, RZ ;  /* 0x0000001f07067819 */ /* 0x000fc800000006ff */
[----:B------:R-:W2:Y:S02]  /*1e90*/  SYNCS.PHASECHK.TRANS64.TRYWAIT P0, [UR4+0x8], R6 ;  /* 0x00000806ff0075a7 */ /* 0x000ea40008001104 */
[----:B--2---:R-:W-:Y:S05]  /*1ea0*/  @!P0 BRA `(.L_x_29) ;  /* 0x0000009400548947 */ /* 0x004fea0003800000 */
.L_x_28:
[----:B------:R-:W-:Y:S05]  /*1eb0*/  BSYNC.RECONVERGENT B0 ;  /* 0x0000000000007941 */ /* 0x000fea0003800200 */
.L_x_10:
[----:B------:R-:W-:-:S13]  /*1ec0*/  ISETP.NE.AND P0, PT, R0, 0xc, PT ;  /* 0x0000000c0000780c */ /* 0x000fda0003f05270 */
[----:B------:R-:W-:Y:S05]  /*1ed0*/  @P0 BRA `(.L_x_9) ;  /* 0x0000002000500947 */ /* 0x000fea0003800000 */
[----:B------:R-:W-:Y:S01]  /*1ee0*/  UMOV UR6, 0x400 ;  /* 0x0000040000067882 */ /* 0x000fe20000000000 */
[----:B------:R-:W-:Y:S01]  /*1ef0*/  UMOV UR4, 0x20 ;  /* 0x0000002000047882 */ /* 0x000fe20000000000 */
[----:B------:R-:W-:Y:S02]  /*1f00*/  ULEA UR6, UR14, UR6, 0x18 ;  /* 0x000000060e067291 */ /* 0x000fe4000f8ec0ff */
[----:B------:R-:W-:-:S04]  /*1f10*/  UIADD3 UR4, UPT, UPT, -UR4, 0x100000, URZ ;  /* 0x0010000004047890 */ /* 0x000fc8000fffe1ff */
[----:B------:R-:W-:Y:S02]  /*1f20*/  USHF.L.U32 UR5, UR4, 0xb, URZ ;  /* 0x0000000b04057899 */ /* 0x000fe400080006ff */
[----:B------:R-:W-:Y:S01]  /*1f30*/  USHF.L.U32 UR4, UR4, 0x1, URZ ;  /* 0x0000000104047899 */ /* 0x000fe200080006ff */
[----:B------:R-:W-:Y:S01]  /*1f40*/  ELECT P0, URZ, PT ;  /* 0x0000000000ff782f */ /* 0x000fe20003800000 */
[----:B------:R-:W3:Y:S10]  /*1f50*/  FENCE.VIEW.ASYNC.S ;  /* 0x00000000000073c6 */ /* 0x000ef40000000000 */
[----:B---3--:R3:W4:Y:S01]  /*1f60*/  SYNCS.EXCH.64 URZ, [UR6+0x120], UR4 ;  /* 0x0001200406ff75b2 */ /* 0x0087220008000100 */
[----:B------:R-:W-:Y:S01]  /*1f70*/  NOP ;  /* 0x0000000000007918 */ /* 0x000fe20000000000 */
[----:B------:R-:W1:-:S00]  /*1f80*/  USETMAXREG.DEALLOC.CTAPOOL 0x48 ;  /* 0x00000048000079c8 */ /* 0x000e4000080e0500 */
[----:B----4-:R-:W-:Y:S01]  /*1f90*/  NOP ;  /* 0x0000000000007918 */ /* 0x010fe20000000000 */
[----:B---3--:R-:W-:Y:S01]  /*1fa0*/  UMOV UR4, 0x40 ;  /* 0x0000004000047882 */ /* 0x008fe20000000000 */
[----:B------:R-:W-:Y:S01]  /*1fb0*/  UMOV UR5, 0x400 ;  /* 0x0000040000057882 */ /* 0x000fe20000000000 */
[----:B------:R-:W-:Y:S02]  /*1fc0*/  ULEA UR4, UR14, UR4, 0x18 ;  /* 0x000000040e047291 */ /* 0x000fe4000f8ec0ff */
[----:B------:R-:W-:-:S07]  /*1fd0*/  ULEA UR5, UR14, UR5, 0x18 ;  /* 0x000000050e057291 */ /* 0x000fce000f8ec0ff */
[----:B-12--5:R-:W1:Y:S02]  /*1fe0*/  LDS.U8 R4, [UR4] ;  /* 0x00000004ff047984 */ /* 0x026e640008000000 */
[----:B-1----:R-:W-:-:S13]  /*1ff0*/  ISETP.NE.AND P0, PT, R4, RZ, PT ;  /* 0x000000ff0400720c */ /* 0x002fda0003f05270 */
[----:B------:R-:W-:Y:S05]  /*2000*/  @P0 BRA `(.L_x_30) ;  /* 0x0000000400640947 */ /* 0x000fea0003800000 */
[----:B------:R-:W-:Y:S02]  /*2010*/  ULOP3.LUT UR4, UR14, 0x1, URZ, 0xc0, !UPT ;  /* 0x000000010e047892 */ /* 0x000fe4000f8ec0ff */
[----:B------:R-:W-:Y:S02]  /*2020*/  ULOP3.LUT UR6, UR14, 0x1, URZ, 0x3c, !UPT ;  /* 0x000000010e067892 */ /* 0x000fe4000f8e3cff */
[----:B------:R-:W-:-:S09]  /*2030*/  UISETP.NE.U32.AND UP1, UPT, UR4, 0x1, UPT ;  /* 0x000000010400788c */ /* 0x000fd2000bf25070 */
[----:B------:R-:W-:Y:S05]  /*2040*/  BRA.U !UP1, `(.L_x_31) ;  /* 0x0000000109d07547 */ /* 0x000fea000b800000 */
[----:B------:R-:W-:Y:S01]  /*2050*/  ELECT P0, URZ, PT ;  /* 0x0000000000ff782f */ /* 0x000fe20003800000 */
[----:B------:R-:W-:-:S12]  /*2060*/  BSSY B0, `(.L_x_31) ;  /* 0x0000032000007945 */ /* 0x000fd80003800000 */
[----:B------:R-:W-:Y:S05]  /*2070*/  @!P0 BRA `(.L_x_32) ;  /* 0x0000000000c08947 */ /* 0x000fea0003800000 */
[----:B------:R-:W-:Y:S01]  /*2080*/  UMOV UR4, 0x10 ;  /* 0x0000001000047882 */ /* 0x000fe20000000000 */
[----:B------:R-:W-:-:S04]  /*2090*/  IMAD.U32 R5, RZ, RZ, UR14 ;  /* 0x0000000eff057e24 */ /* 0x000fc8000f8e00ff */
[----:B------:R-:W-:Y:S04]  /*20a0*/  DEPBAR.LE SB1, 0x36 ;  /* 0x00009d800000791a */ /* 0x000fe80000000000 */
[----:B------:R-:W1:Y:S02]  /*20b0*/  UTCATOMSWS.2CTA.FIND_AND_SET.ALIGN UP0, UR4, UR4 ;  /* 0x00000004000475e3 */ /* 0x000e640008200800 */
[----:B-1----:R-:W-:Y:S01]  /*20c0*/  PLOP3.LUT P0, PT, PT, PT, UP0, 0x80, 0x8 ;  /* 0x000000000008781c */ /* 0x002fe20003f0f008 */
[----:B------:R-:W-:-:S03]  /*20d0*/  IMAD.U32 R8, RZ, RZ, UR4 ;  /* 0x00000004ff087e24 */ /* 0x000fc6000f8e00ff */
[----:B------:R-:W-:-:S04]  /*20e0*/  SEL R4, RZ, 0xffffffff, !P0 ;  /* 0xffffffffff047807 */ /* 0x000fc80004000000 */
[----:B------:R-:W-:-:S13]  /*20f0*/  ISETP.NE.AND P0, PT, R4, RZ, PT ;  /* 0x000000ff0400720c */ /* 0x000fda0003f05270 */
[----:B------:R-:W-:Y:S05]  /*2100*/  @P0 BRA `(.L_x_33) ;  /* 0x0000000000240947 */ /* 0x000fea0003800000 */
.L_x_34:
[----:B------:R-:W-:Y:S05]  /*2110*/  NANOSLEEP 0x64 ;  /* 0x000000640000795d */ /* 0x000fea0003800000 */
[----:B------:R-:W-:-:S05]  /*2120*/  UMOV UR4, 0x10 ;  /* 0x0000001000047882 */ /* 0x000fca0000000000 */
[----:B------:R-:W-:Y:S04]  /*2130*/  DEPBAR.LE SB1, 0x36 ;  /* 0x00009d800000791a */ /* 0x000fe80000000000 */
[----:B------:R-:W1:Y:S02]  /*2140*/  UTCATOMSWS.2CTA.FIND_AND_SET.ALIGN UP0, UR4, UR4 ;  /* 0x00000004000475e3 */ /* 0x000e640008200800 */
[----:B-1----:R-:W-:Y:S01]  /*2150*/  PLOP3.LUT P0, PT, PT, PT, UP0, 0x80, 0x8 ;  /* 0x000000000008781c */ /* 0x002fe20003f0f008 */
[----:B------:R-:W-:-:S03]  /*2160*/  IMAD.U32 R8, RZ, RZ, UR4 ;  /* 0x00000004ff087e24 */ /* 0x000fc6000f8e00ff */
[----:B------:R-:W-:-:S04]  /*2170*/  SEL R4, RZ, 0xffffffff, !P0 ;  /* 0xffffffffff047807 */ /* 0x000fc80004000000 */
[----:B------:R-:W-:-:S13]  /*2180*/  ISETP.NE.AND P0, PT, R4, RZ, PT ;  /* 0x000000ff0400720c */ /* 0x000fda0003f05270 */
[----:B------:R-:W-:Y:S05]  /*2190*/  @!P0 BRA `(.L_x_34) ;  /* 0xfffffffc00dc8947 */ /* 0x000fea000383ffff */
.L_x_33:
[----:B------:R-:W-:Y:S01]  /*21a0*/  MOV R4, 0x60 ;  /* 0x0000006000047802 */ /* 0x000fe20000000f00 */
[----:B------:R-:W-:-:S03]  /*21b0*/  IMAD.U32 R7, RZ, RZ, UR5 ;  /* 0x00000005ff077e24 */ /* 0x000fc6000f8e00ff */
[----:B------:R-:W-:Y:S02]  /*21c0*/  LEA R11, R5, R4, 0x18 ;  /* 0x00000004050b7211 */ /* 0x000fe400078ec0ff */
[----:B------:R-:W-:-:S03]  /*21d0*/  MOV R4, 0x58 ;  /* 0x0000005800047802 */ /* 0x000fc60000000f00 */
[----:B------:R-:W1:Y:S01]  /*21e0*/  LDS R12, [R11] ;  /* 0x000000000b0c7984 */ /* 0x000e620000000800 */
[----:B------:R-:W-:Y:S01]  /*21f0*/  LEA R5, R5, R4, 0x18 ;  /* 0x0000000405057211 */ /* 0x000fe200078ec0ff */
[----:B------:R-:W-:Y:S02]  /*2200*/  IMAD.U32 R4, RZ, RZ, UR6 ;  /* 0x00000006ff047e24 */ /* 0x000fe4000f8e00ff */
[----:B-1----:R-:W-:-:S04]  /*2210*/  IMAD.U32 R12, R12, -0x80000000, RZ ;  /* 0x800000000c0c7824 */ /* 0x002fc800078e00ff */
[----:B------:R-:W1:Y:S02]  /*2220*/  SYNCS.PHASECHK.TRANS64.TRYWAIT P0, [R5+URZ], R12 ;  /* 0x0000000c050075a7 */ /* 0x000e6400080011ff */
[----:B-1----:R-:W-:Y:S05]  /*2230*/  @P0 BRA `(.L_x_35) ;  /* 0x0000000000080947 */ /* 0x002fea0003800000 */
[----:B------:R-:W1:Y:S02]  /*2240*/  SYNCS.PHASECHK.TRANS64.TRYWAIT P0, [R5+URZ], R12 ;  /* 0x0000000c050075a7 */ /* 0x000e6400080011ff */
[----:B-1----:R-:W-:Y:S05]  /*2250*/  @!P0 BRA `(.L_x_36) ;  /* 0x0000009000848947 */ /* 0x002fea0003800000 */
.L_x_35:
[----:B------:R-:W-:Y:S01]  /*2260*/  VIADD R7, R7, 0x128 ;  /* 0x0000012807077836 */ /* 0x000fe20000000000 */
[----:B-1----:R-:W-:Y:S01]  /*2270*/  PRMT R5, R4, 0x654, R5 ;  /* 0x0000065404057816 */ /* 0x002fe20000000005 */
[----:B------:R-:W-:Y:S01]  /*2280*/  IMAD.MOV.U32 R6, RZ, RZ, 0x4 ;  /* 0x00000004ff067424 */ /* 0x000fe200078e00ff */
[C---:B------:R-:W-:Y:S01]  /*2290*/  IADD3 R9, PT, PT, R8.reuse, 0x10, RZ ;  /* 0x0000001008097810 */ /* 0x040fe20007ffe0ff */
[----:B------:R-:W-:Y:S01]  /*22a0*/  IMAD.SHL.U32 R10, R8, 0x20, RZ ;  /* 0x00000020080a7824 */ /* 0x000fe200078e00ff */
[----:B------:R-:W-:Y:S01]  /*22b0*/  PRMT R4, R4, 0x654, R7 ;  /* 0x0000065404047816 */ /* 0x000fe20000000007 */
[----:B------:R1:W-:Y:S01]  /*22c0*/  SYNCS.ARRIVE.TRANS64.RED RZ, [R5+URZ], R6 ;  /* 0x0000000605ff79a7 */ /* 0x0003e200080004ff */
[----:B------:R-:W-:Y:S02]  /*22d0*/  MOV R7, 0xffff ;  /* 0x0000ffff00077802 */ /* 0x000fe40000000f00 */
[----:B------:R2:W-:Y:S02]  /*22e0*/  STS [UR5+0x128], R10 ;  /* 0x0001280aff007988 */ /* 0x0005e40008000805 */
[----:B------:R-:W-:-:S02]  /*22f0*/  SHF.L.U32 R7, R7, R8, RZ ;  /* 0x0000000807077219 */ /* 0x000fc400000006ff */
[----:B------:R2:W-:Y:S01]  /*2300*/  STAS [R4.64], R8 ;  /* 0x0000000804007dbd */ /* 0x0005e2000c0008ff */
[----:B------:R-:W-:Y:S02]  /*2310*/  UMOV UR4, 0x50 ;  /* 0x0000005000047882 */ /* 0x000fe40000000000 */
[----:B------:R-:W-:Y:S01]  /*2320*/  ULEA UR4, UR14, UR4, 0x18 ;  /* 0x000000040e047291 */ /* 0x000fe2000f8ec0ff */
[----:B-1----:R-:W-:-:S05]  /*2330*/  IMAD.MOV.U32 R6, RZ, RZ, 0x1 ;  /* 0x00000001ff067424 */ /* 0x002fca00078e00ff */
[----:B------:R-:W-:-:S04]  /*2340*/  SHF.L.U32 R12, R6, R9, RZ ;  /* 0x00000009060c7219 */ /* 0x000fc800000006ff */
[----:B------:R-:W-:-:S05]  /*2350*/  LOP3.LUT R7, R12, R7, RZ, 0xfc, !PT ;  /* 0x000000070c077212 */ /* 0x000fca00078efcff */
[----:B------:R2:W-:Y:S04]  /*2360*/  ATOMS.OR RZ, [UR4], R7 ;  /* 0x00000007ffff798c */ /* 0x0005e8000b000004 */
[----:B------:R2:W-:Y:S02]  /*2370*/  ATOMS.XOR RZ, [R11], R6 ;  /* 0x000000060bff738c */ /* 0x0005e40003800000 */
.L_x_32:
[----:B------:R-:W-:Y:S05]  /*2380*/  BSYNC B0 ;  /* 0x0000000000007941 */ /* 0x000fea0003800000 */
.L_x_31:
[----:B------:R-:W-:Y:S05]  /*2390*/  BRA.U UP1, `(.L_x_37) ;  /* 0x0000000101907547 */ /* 0x000fea000b800000 */
[----:B------:R-:W-:Y:S05]  /*23a0*/  WARPSYNC.ALL ;  /* 0x0000000000007948 */ /* 0x000fea0003800000 */
[----:B------:R-:W-:Y:S01]  /*23b0*/  NOP ;  /* 0x0000000000007918 */ /* 0x000fe20000000000 */
[----:B------:R-:W-:-:S13]  /*23c0*/  ELECT P0, URZ, PT ;  /* 0x0000000000ff782f */ /* 0x000fda0003800000 */
[----:B------:R-:W-:Y:S05]  /*23d0*/  @!P0 BRA `(.L_x_37) ;  /* 0x0000000000808947 */ /* 0x000fea0003800000 */
[----:B--2---:R-:W-:Y:S01]  /*23e0*/  IMAD.U32 R6, RZ, RZ, UR14 ;  /* 0x0000000eff067e24 */ /* 0x004fe2000f8e00ff */
[----:B------:R-:W-:Y:S02]  /*23f0*/  MOV R7, 0x60 ;  /* 0x0000006000077802 */ /* 0x000fe40000000f00 */
[----:B------:R-:W-:Y:S02]  /*2400*/  MOV R5, 0x58 ;  /* 0x0000005800057802 */ /* 0x000fe40000000f00 */
[C---:B------:R-:W-:Y:S02]  /*2410*/  LEA R7, R6.reuse, R7, 0x18 ;  /* 0x0000000706077211 */ /* 0x040fe400078ec0ff */
[----:B------:R-:W-:-:S03]  /*2420*/  LEA R6, R6, R5, 0x18 ;  /* 0x0000000506067211 */ /* 0x000fc600078ec0ff */
[----:B------:R-:W1:Y:S02]  /*2430*/  LDS R4, [R7] ;  /* 0x0000000007047984 */ /* 0x000e640000000800 */
[----:B-1----:R-:W-:-:S04]  /*2440*/  IMAD.U32 R4, R4, -0x80000000, RZ ;  /* 0x8000000004047824 */ /* 0x002fc800078e00ff */
[----:B------:R-:W1:Y:S02]  /*2450*/  SYNCS.PHASECHK.TRANS64.TRYWAIT P0, [R6+URZ], R4 ;  /* 0x00000004060075a7 */ /* 0x000e6400080011ff */
[----:B-1----:R-:W-:Y:S05]  /*2460*/  @P0 BRA `(.L_x_38) ;  /* 0x0000000000080947 */ /* 0x002fea0003800000 */
[----:B------:R-:W1:Y:S02]  /*2470*/  SYNCS.PHASECHK.TRANS64.TRYWAIT P0, [R6+URZ], R4 ;  /* 0x00000004060075a7 */ /* 0x000e6400080011ff */
[----:B-1----:R-:W-:Y:S05]  /*2480*/  @!P0 BRA `(.L_x_39) ;  /* 0x0000009000108947 */ /* 0x002fea0003800000 */
.L_x_38:
[----:B------:R-:W2:Y:S01]  /*2490*/  LDS R10, [UR5+0x128] ;  /* 0x00012805ff0a7984 */ /* 0x000ea20008000800 */
[----:B------:R-:W-:Y:S02]  /*24a0*/  HFMA2 R4, -RZ, RZ, 0, 5.9604644775390625e-08 ;  /* 0x00000001ff047431 */ /* 0x000fe400000001ff */
[----:B-1----:R-:W-:Y:S02]  /*24b0*/  IMAD.MOV.U32 R5, RZ, RZ, 0xffff ;  /* 0x0000ffffff057424 */ /* 0x002fe400078e00ff */
[----:B--2---:R-:W-:-:S03]  /*24c0*/  IMAD.SHL.U32 R8, R10, 0x20, RZ ;  /* 0x000000200a087824 */ /* 0x004fc600078e00ff */
[----:B------:R-:W-:Y:S01]  /*24d0*/  SHF.L.U32 R5, R5, R10, RZ ;  /* 0x0000000a05057219 */ /* 0x000fe200000006ff */
[----:B------:R-:W-:Y:S01]  /*24e0*/  VIADD R9, R10, 0x10 ;  /* 0x000000100a097836 */ /* 0x000fe20000000000 */
[----:B------:R1:W-:Y:S01]  /*24f0*/  STS [UR5+0x128], R8 ;  /* 0x00012808ff007988 */ /* 0x0003e20008000805 */
[----:B------:R-:W-:-:S03]  /*2500*/  UMOV UR4, 0x50 ;  /* 0x0000005000047882 */ /* 0x000fc60000000000 */
[----:B------:R-:W-:Y:S01]  /*2510*/  SHF.L.U32 R10, R4, R9, RZ ;  /* 0x00000009040a7219 */ /* 0x000fe200000006ff */
[----:B------:R-:W-:Y:S01]  /*2520*/  ULEA UR4, UR14, UR4, 0x18 ;  /* 0x000000040e047291 */ /* 0x000fe2000f8ec0ff */
[----:B------:R-:W-:Y:S02]  /*2530*/  MOV R9, UR6 ;  /* 0x0000000600097c02 */ /* 0x000fe40008000f00 */
[----:B------:R-:W-:Y:S02]  /*2540*/  LOP3.LUT R5, R10, R5, RZ, 0xfc, !PT ;  /* 0x000000050a057212 */ /* 0x000fe400078efcff */
[----:B------:R-:W-:-:S04]  /*2550*/  PRMT R9, R9, 0x654, R6 ;  /* 0x0000065409097816 */ /* 0x000fc80000000006 */
[----:B------:R1:W-:Y:S01]  /*2560*/  ATOMS.OR RZ, [UR4], R5 ;  /* 0x00000005ffff798c */ /* 0x0003e2000b000004 */
[----:B------:R1:W-:Y:S03]  /*2570*/  SYNCS.ARRIVE.TRANS64.RED.A1T0 RZ, [R9+URZ], RZ ;  /* 0x000000ff09ff79a7 */ /* 0x0003e600081004ff */
[----:B------:R1:W-:Y:S01]  /*2580*/  ATOMS.XOR RZ, [R7], R4 ;  /* 0x0000000407ff738c */ /* 0x0003e20003800000 */
[----:B------:R-:W-:Y:S05]  /*2590*/  BRA `(.L_x_37) ;  /* 0x0000000000107947 */ /* 0x000fea0003800000 */
.L_x_30:
[----:B------:R-:W-:-:S05]  /*25a0*/  MOV R4, 0xffffffff ;  /* 0xffffffff00047802 */ /* 0x000fca0000000f00 */
[----:B------:R1:W-:Y:S02]  /*25b0*/  STS [UR5+0x128], R4 ;  /* 0x00012804ff007988 */ /* 0x0003e40008000805 */
[----:B-1----:R-:W-:Y:S02]  /*25c0*/  MOV R4, 0x25e0 ;  /* 0x000025e000047802 */ /* 0x002fe40000000f00 */
[----:B------:R-:W-:Y:S05]  /*25d0*/  CALL.REL.NOINC `($__internal_1_$__cuda_sm10x_tcgen05_guardrail_trap_phase_invalid_during_alloc) ;  /* 0x00000098000c7944 */ /* 0x000fea0003c00000 */
.L_x_37:
[----:B------:R-:W-:Y:S05]  /*25e0*/  WARPSYNC.ALL ;  /* 0x0000000000007948 */ /* 0x000fea0003800000 */
[----:B------:R-:W-:Y:S01]  /*25f0*/  NOP ;  /* 0x0000000000007918 */ /* 0x000fe20000000000 */
[----:B------:R-:W3:Y:S01]  /*2600*/  S2UR UR4, SR_CgaCtaId ;  /* 0x00000000000479c3 */ /* 0x000ee20000008800 */
[----:B-12---:R-:W-:-:S07]  /*2610*/  MOV R4, 0x400 ;  /* 0x0000040000047802 */ /* 0x006fce0000000f00 */
[----:B------:R-:W-:Y:S01]  /*2620*/  BAR.SYNC.DEFER_BLOCKING 0x2, 0x120 ;  /* 0x0084800000007b1d */ /* 0x000fe20000010000 */
[----:B------:R-:W-:Y:S01]  /*2630*/  R2UR UR20, R4 ;  /* 0x00000000041472ca */ /* 0x000fe200000e0000 */
[----:B---3--:R-:W-:-:S05]  /*2640*/  IMAD.U32 R15, RZ, RZ, UR4 ;  /* 0x00000004ff0f7e24 */ /* 0x008fca000f8e00ff */
[----:B------:R-:W-:-:S13]  /*2650*/  R2UR UR4, R15 ;  /* 0x000000000f0472ca */ /* 0x000fda00000e0000 */
[----:B------:R-:W-:-:S04]  /*2660*/  ULEA UR20, UR4, UR20, 0x18 ;  /* 0x0000001404147291 */ /* 0x000fc8000f8ec0ff */
[----:B------:R-:W-:-:S04]  /*2670*/  UIADD3 UR4, UPT, UPT, UR20, 0x8800, URZ ;  /* 0x0000880014047890 */ /* 0x000fc8000fffe0ff */
[----:B------:R-:W-:Y:S01]  /*2680*/  USHF.R.U32.HI UR4, URZ, 0x4, UR4 ;  /* 0x00000004ff047899 */ /* 0x000fe20008011604 */
[----:B------:R-:W-:Y:S03]  /*2690*/  LDS R21, [UR20+0x128] ;  /* 0x00012814ff157984 */ /* 0x000fe60008000800 */
[----:B------:R-:W-:-:S04]  /*26a0*/  ULOP3.LUT UR4, UR4, 0x3fc0, URZ, 0xc0, !UPT ;  /* 0x00003fc004047892 */ /* 0x000fc8000f8ec0ff */
[----:B------:R-:W-:-:S06]  /*26b0*/  ULOP3.LUT UR4, UR4, 0x10000, URZ, 0xfc, !UPT ;  /* 0x0001000004047892 */ /* 0x000fcc000f8efcff */
[----:B------:R-:W-:-:S05]  /*26c0*/  IMAD.U32 R4, RZ, RZ, UR4 ;  /* 0x00000004ff047e24 */ /* 0x000fca000f8e00ff */
[----:B------:R-:W1:Y:S01]  /*26d0*/  LDCU UR4, c[0x0][0x624] ;  /* 0x0000c480ff0477ac */ /* 0x000e620008000800 */
[----:B------:R-:W2:Y:S01]  /*26e0*/  SHFL.IDX PT, R4, R4, RZ, 0x1f ;  /* 0x00001fff04047589 */ /* 0x000ea200000e0000 */
[----:B-1----:R-:W-:Y:S01]  /*26f0*/  UISETP.GE.AND UP0, UPT, UR75, UR4, UPT ;  /* 0x000000044b00728c */ /* 0x002fe2000bf06270 */
[----:B--2---:R-:W-:-:S08]  /*2700*/  R2UR UR36, R4 ;  /* 0x00000000042472ca */ /* 0x004fd000000e0000 */
[----:B------:R-:W-:Y:S07]  /*2710*/  BRA.U UP0, `(.L_x_40) ;  /* 0x00000015005c7547 */ /* 0x000fee000b800000 */
[----:B------:R-:W-:Y:S01]  /*2720*/  R2UR UR4, R3 ;  /* 0x00000000030472ca */ /* 0x000fe200000e0000 */
[----:B------:R-:W1:Y:S01]  /*2730*/  LDCU UR6, c[0x0][0x38c] ;  /* 0x00007180ff0677ac */ /* 0x000e620008000800 */
[----:B------:R-:W-:Y:S01]  /*2740*/  CS2R R18, SRZ ;  /* 0x0000000000127805 */ /* 0x000fe2000001ff00 */
[----:B------:R-:W-:Y:S01]  /*2750*/  IMAD.MOV.U32 R20, RZ, RZ, RZ ;  /* 0x000000ffff147224 */ /* 0x000fe200078e00ff */
[----:B------:R-:W-:Y:S02]  /*2760*/  UIADD3 UR5, UPT, UPT, UR20, 0xb0, URZ ;  /* 0x000000b014057890 */ /* 0x000fe4000fffe0ff */
[----:B------:R-:W-:Y:S02]  /*2770*/  ULOP3.LUT UR41, UR76, 0xffff, URZ, 0xc0, !UPT ;  /* 0x0000ffff4c297892 */ /* 0x000fe4000f8ec0ff */
[----:B------:R-:W-:Y:S02]  /*2780*/  ULOP3.LUT UR39, UR76, 0xffff, URZ, 0xc0, !UPT ;  /* 0x0000ffff4c277892 */ /* 0x000fe4000f8ec0ff */
[----:B------:R-:W-:Y:S01]  /*2790*/  IMAD.U32 R25, RZ, RZ, UR5 ;  /* 0x00000005ff197e24 */ /* 0x000fe2000f8e00ff */
[----:B------:R-:W-:-:S02]  /*27a0*/  UIADD3 UR5, UPT, UPT, UR20, 0x8, URZ ;  /* 0x0000000814057890 */ /* 0x000fc4000fffe0ff */
[----:B------:R-:W-:Y:S02]  /*27b0*/  UISETP.NE.AND UP1, UPT, UR4, URZ, UPT ;  /* 0x000000ff0400728c */ /* 0x000fe4000bf25270 */
[----:B------:R-:W-:Y:S02]  /*27c0*/  ULOP3.LUT UR4, UR76, 0xffff, URZ, 0xc0, !UPT ;  /* 0x0000ffff4c047892 */ /* 0x000fe4000f8ec0ff */
[----:B------:R-:W-:Y:S01]  /*27d0*/  IMAD.U32 R23, RZ, RZ, UR5 ;  /* 0x00000005ff177e24 */ /* 0x000fe2000f8e00ff */
[----:B-1----:R-:W-:Y:S02]  /*27e0*/  UIADD3 UR5, UPT, UPT, UR6, -0x1, URZ ;  /* 0xffffffff06057890 */ /* 0x002fe4000fffe0ff */
[----:B------:R-:W-:Y:S01]  /*27f0*/  UISETP.GT.AND UP0, UPT, UR6, URZ, UPT ;  /* 0x000000ff0600728c */ /* 0x000fe2000bf04270 */
[----:B------:R-:W-:Y:S01]  /*2800*/  MOV R24, UR4 ;  /* 0x0000000400187c02 */ /* 0x000fe20008000f00 */
[----:B------:R-:W-:Y:S02]  /*2810*/  UIADD3 UR4, UPT, UPT, UR20, 0xd0, URZ ;  /* 0x000000d014047890 */ /* 0x000fe4000fffe0ff */
[----:B------:R-:W-:-:S02]  /*2820*/  USHF.R.S32.HI UR38, URZ, 0x1f, UR5 ;  /* 0x0000001fff267899 */ /* 0x000fc40008011405 */
[----:B------:R-:W-:Y:S02]  /*2830*/  ULOP3.LUT UR77, UR76, 0xffff, URZ, 0xc0, !UPT ;  /* 0x0000ffff4c4d7892 */ /* 0x000fe4000f8ec0ff */
[----:B------:R-:W-:Y:S01]  /*2840*/  MOV R22, UR4 ;  /* 0x0000000400167c02 */ /* 0x000fe20008000f00 */
[----:B------:R-:W-:Y:S02]  /*2850*/  UIADD3 UR4, UPT, UPT, -UR6, URZ, URZ ;  /* 0x000000ff06047290 */ /* 0x000fe4000fffe1ff */
[----:B------:R-:W-:Y:S02]  /*2860*/  ULEA.HI UR38, UR38, UR5, URZ, 0x7 ;  /* 0x0000000526267291 */ /* 0x000fe4000f8f38ff */
[----:B------:R-:W-:Y:S02]  /*2870*/  USHF.R.S32.HI UR4, URZ, 0x1f, UR4 ;  /* 0x0000001fff047899 */ /* 0x000fe40008011404 */
[----:B------:R-:W-:Y:S02]  /*2880*/  USHF.R.S32.HI UR38, URZ, 0x7, UR38 ;  /* 0x00000007ff267899 */ /* 0x000fe40008011426 */
[----:B------:R-:W-:-:S02]  /*2890*/  ULEA.HI UR4, UR4, -UR6, URZ, 0x7 ;  /* 0x8000000604047291 */ /* 0x000fc4000f8f38ff */
[----:B------:R-:W-:Y:S02]  /*28a0*/  UIADD3 UR34, UPT, UPT, UR36, 0x2, URZ ;  /* 0x0000000224227890 */ /* 0x000fe4000fffe0ff */
[----:B------:R-:W-:Y:S02]  /*28b0*/  USHF.R.S32.HI UR4, URZ, 0x7, UR4 ;  /* 0x00000007ff047899 */ /* 0x000fe40008011404 */
[----:B------:R-:W-:Y:S02]  /*28c0*/  UIADD3 UR32, UPT, UPT, UR36, 0x4, URZ ;  /* 0x0000000424207890 */ /* 0x000fe4000fffe0ff */
[----:B------:R-:W-:Y:S02]  /*28d0*/  UIADD3 UR30, UPT, UPT, UR36, 0x6, URZ ;  /* 0x00000006241e7890 */ /* 0x000fe4000fffe0ff */
[----:B------:R-:W-:Y:S02]  /*28e0*/  UIADD3 UR28, UPT, UPT, UR36, 0x400, URZ ;  /* 0x00000400241c7890 */ /* 0x000fe4000fffe0ff */
[----:B------:R-:W-:-:S02]  /*28f0*/  UIADD3 UR26, UPT, UPT, UR36, 0x402, URZ ;  /* 0x00000402241a7890 */ /* 0x000fc4000fffe0ff */
[----:B------:R-:W-:Y:S02]  /*2900*/  UIADD3 UR24, UPT, UPT, UR36, 0x404, URZ ;  /* 0x0000040424187890 */ /* 0x000fe4000fffe0ff */
[----:B------:R-:W-:Y:S01]  /*2910*/  UIADD3 UR22, UPT, UPT, UR36, 0x406, URZ ;  /* 0x0000040624167890 */ /* 0x000fe2000fffe0ff */
[----:B------:R-:W-:Y:S01]  /*2920*/  UMOV UR74, UR75 ;  /* 0x0000004b004a7c82 */ /* 0x000fe20008000000 */
[----:B------:R-:W-:Y:S01]  /*2930*/  UMOV UR15, URZ ;  /* 0x000000ff000f7c82 */ /* 0x000fe20008000000 */
[----:B------:R-:W-:Y:S01]  /*2940*/  UMOV UR72, 0x0 ;  /* 0x0000000000487882 */ /* 0x000fe20000000000 */
        /* <DEDUP_REMOVED lines=19> */
[----:B------:R-:W-:-:S02]  /*2a80*/  UIADD3 UR40, UPT, UPT, UR20, 0xb0, URZ ;  /* 0x000000b014287890 */ /* 0x000fc4000fffe0ff */
[----:B------:R-:W-:Y:S01]  /*2a90*/  ULOP3.LUT UR76, UR76, 0xffff, URZ, 0xc0, !UPT ;  /* 0x0000ffff4c4c7892 */ /* 0x000fe2000f8ec0ff */
[----:B------:R-:W-:Y:S01]  /*2aa0*/  UMOV UR37, 0x40004040 ;  /* 0x4000404000257882 */ /* 0x000fe20000000000 */
[----:B------:R-:W-:Y:S01]  /*2ab0*/  UMOV UR35, 0x40004040 ;  /* 0x4000404000237882 */ /* 0x000fe20000000000 */
[----:B------:R-:W-:Y:S01]  /*2ac0*/  UMOV UR33, 0x40004040 ;  /* 0x4000404000217882 */ /* 0x000fe20000000000 */
[----:B------:R-:W-:Y:S01]  /*2ad0*/  UMOV UR31, 0x40004040 ;  /* 0x40004040001f7882 */ /* 0x000fe20000000000 */
[----:B------:R-:W-:Y:S01]  /*2ae0*/  UMOV UR29, 0x40004040 ;  /* 0x40004040001d7882 */ /* 0x000fe20000000000 */
[----:B------:R-:W-:Y:S01]  /*2af0*/  UMOV UR27, 0x40004040 ;  /* 0x40004040001b7882 */ /* 0x000fe20000000000 */
[----:B------:R-:W-:Y:S01]  /*2b00*/  UMOV UR25, 0x40004040 ;  /* 0x4000404000197882 */ /* 0x000fe20000000000 */
[----:B------:R-:W-:Y:S01]  /*2b10*/  @!UP0 ULOP3.LUT UR38, URZ, UR4, URZ, 0x33, !UPT ;  /* 0x00000004ff268292 */ /* 0x000fe2000f8e33ff */
        /* <DEDUP_REMOVED lines=12> */
[----:B------:R-:W-:-:S05]  /*2be0*/  UMOV UR43, 0x10200010 ;  /* 0x10200010002b7882 */ /* 0x000fca0000000000 */
.L_x_53:
[----:B-1----:R-:W1:Y:S02]  /*2bf0*/  S2UR UR4, SR_CgaSize ;  /* 0x00000000000479c3 */ /* 0x002e640000008a00 */
[----:B-1----:R-:W-:-:S12]  /*2c00*/  UIMAD UR4, UR4, -0xa0, URZ ;  /* 0xffffff60040478a4 */ /* 0x002fd8000f8e02ff */
[----:B------:R-:W1:Y:S02]  /*2c10*/  LDCU UR4, c[0x0][UR4+0x2c0] ;  /* 0x00005800040477ac */ /* 0x000e640008000800 */
[----:B-1----:R-:W-:Y:S01]  /*2c20*/  UIADD3 UR74, UPT, UPT, UR4, UR74, URZ ;  /* 0x0000004a044a7290 */ /* 0x002fe2000fffe0ff */
[----:B--2---:R-:W-:Y:S11]  /*2c30*/  BRA.U UP1, `(.L_x_41) ;  /* 0x0000001101087547 */ /* 0x004ff6000b800000 */
[----:B------:R-:W-:Y:S02]  /*2c40*/  SHF.L.U32 R6, R19, 0x1f, RZ ;  /* 0x0000001f13067819 */ /* 0x000fe400000006ff */
[----:B------:R-:W-:Y:S02]  /*2c50*/  SHF.L.U32 R5, R18, 0x1f, RZ ;  /* 0x0000001f12057819 */ /* 0x000fe400000006ff */
[----:B------:R-:W1:Y:S02]  /*2c60*/  SYNCS.PHASECHK.TRANS64.TRYWAIT P0, [UR20], R6 ;  /* 0x00000006ff0075a7 */ /* 0x000e640008001114 */
[----:B-1----:R-:W-:Y:S05]  /*2c70*/  @!P0 BRA `(.L_x_42) ;  /* 0x00000088002c8947 */ /* 0x002fea0003800000 */
.L_x_110:
[----:B------:R-:W-:-:S09]  /*2c80*/  ULEA UR12, UR15, UR20, 0x3 ;  /* 0x000000140f0c7291 */ /* 0x000fd2000f8e18ff */
[----:B------:R-:W2:Y:S02]  /*2c90*/  SYNCS.PHASECHK.TRANS64.TRYWAIT P0, [UR12+0x10], R5 ;  /* 0x00001005ff0075a7 */ /* 0x000ea4000800110c */
[----:B--2---:R-:W-:Y:S05]  /*2ca0*/  @!P0 BRA `(.L_x_43) ;  /* 0x00000088003c8947 */ /* 0x004fea0003800000 */
.L_x_112:
[----:B------:R-:W-:Y:S01]  /*2cb0*/  ULEA UR10, UR15, UR20, 0xe ;  /* 0x000000140f0a7291 */ /* 0x000fe2000f8e70ff */
[----:B-1----:R-:W-:Y:S01]  /*2cc0*/  IMAD.MOV.U32 R4, RZ, RZ, RZ ;  /* 0x000000ffff047224 */ /* 0x002fe200078e00ff */
[----:B------:R-:W-:Y:S01]  /*2cd0*/  UMOV UR16, 0x0 ;  /* 0x0000000000107882 */ /* 0x000fe20000000000 */
[----:B------:R-:W-:Y:S01]  /*2ce0*/  UMOV UR17, 0x10200010 ;  /* 0x1020001000117882 */ /* 0x000fe20000000000 */
[----:B------:R-:W-:Y:S02]  /*2cf0*/  UIADD3 UR10, UPT, UPT, UR10, 0x10800, URZ ;  /* 0x000108000a0a7890 */ /* 0x000fe4000fffe0ff */
[C---:B------:R-:W-:Y:S01]  /*2d00*/  R2UR UR6, R4.reuse ;  /* 0x00000000040672ca */ /* 0x040fe200000e0000 */
[----:B------:R-:W-:Y:S01]  /*2d10*/  UMOV UR11, 0x40004040 ;  /* 0x40004040000b7882 */ /* 0x000fe20000000000 */
[----:B------:R-:W-:Y:S01]  /*2d20*/  USHF.R.U32.HI UR10, URZ, 0x4, UR10 ;  /* 0x00000004ff0a7899 */ /* 0x000fe2000801160a */
[C---:B------:R-:W-:Y:S01]  /*2d30*/  R2UR UR14, R4.reuse ;  /* 0x00000000040e72ca */ /* 0x040fe200000e0000 */
[----:B------:R-:W-:Y:S01]  /*2d40*/  UMOV UR5, 0x40004040 ;  /* 0x4000404000057882 */ /* 0x000fe20000000000 */
[----:B------:R-:W-:Y:S01]  /*2d50*/  R2UR UR13, R4 ;  /* 0x00000000040d72ca */ /* 0x000fe200000e0000 */
[----:B------:R-:W-:Y:S01]  /*2d60*/  ULOP3.LUT UR10, UR10, 0x3fc0, URZ, 0xc0, !UPT ;  /* 0x00003fc00a0a7892 */ /* 0x000fe2000f8ec0ff */
[----:B------:R-:W-:Y:S01]  /*2d70*/  UMOV UR9, 0x40004040 ;  /* 0x4000404000097882 */ /* 0x000fe20000000000 */
[----:B------:R-:W-:-:S02]  /*2d80*/  UMOV UR7, 0x40004040 ;  /* 0x4000404000077882 */ /* 0x000fc40000000000 */
[----:B------:R-:W-:Y:S02]  /*2d90*/  ULOP3.LUT UR10, UR10, 0x10000, URZ, 0xfc, !UPT ;  /* 0x000100000a0a7892 */ /* 0x000fe4000f8efcff */
[----:B------:R-:W-:Y:S02]  /*2da0*/  UIADD3 UR12, UPT, UPT, UR12, 0x60, URZ ;  /* 0x000000600c0c7890 */ /* 0x000fe4000fffe0ff */
[----:B------:R-:W-:Y:S02]  /*2db0*/  UIADD3 UR4, UPT, UPT, UR10, 0x2, URZ ;  /* 0x000000020a047890 */ /* 0x000fe4000fffe0ff */
[----:B------:R-:W-:Y:S01]  /*2dc0*/  UIADD3 UR8, UPT, UPT, UR10, 0x4, URZ ;  /* 0x000000040a087890 */ /* 0x000fe2000fffe0ff */
[----:B------:R-:W-:Y:S02]  /*2dd0*/  UMOV UR18, 0x0 ;  /* 0x0000000000127882 */ /* 0x000fe40000000000 */
[----:B------:R1:W-:Y:S01]  /*2de0*/  UTCHMMA.2CTA gdesc[UR36], gdesc[UR10], tmem[UR6], tmem[UR16], idesc[UR17], !UPT ;  /* 0x00ff100a240075ea */ /* 0x0003e2000fa00006 */
[----:B------:R-:W-:Y:S01]  /*2df0*/  UMOV UR19, 0x10200010 ;  /* 0x1020001000137882 */ /* 0x000fe20000000000 */
[----:B------:R-:W-:-:S02]  /*2e00*/  UIADD3 UR15, UPT, UPT, UR15, 0x1, URZ ;  /* 0x000000010f0f7890 */ /* 0x000fc4000fffe0ff */
[----:B------:R2:W-:Y:S02]  /*2e10*/  UTCHMMA.2CTA gdesc[UR34], gdesc[UR4], tmem[UR14], tmem[UR16], idesc[UR17], UPT ;  /* 0x00ff1004220075ea */ /* 0x0005e4000ba0000e */
[----:B------:R3:W-:Y:S01]  /*2e20*/  UTCHMMA.2CTA gdesc[UR32], gdesc[UR8], tmem[UR13], tmem[UR16], idesc[UR17], UPT ;  /* 0x00ff1008200075ea */ /* 0x0007e2000ba0000d */
[----:B------:R-:W-:-:S04]  /*2e30*/  UISETP.NE.AND UP0, UPT, UR15, 0xa, UPT ;  /* 0x0000000a0f00788c */ /* 0x000fc8000bf05270 */
[----:B------:R-:W-:Y:S01]  /*2e40*/  USEL UR15, UR15, URZ, UP0 ;  /* 0x000000ff0f0f7287 */ /* 0x000fe20008000000 */
[----:B-1----:R-:W-:Y:S01]  /*2e50*/  R2UR UR11, R4 ;  /* 0x00000000040b72ca */ /* 0x002fe200000e0000 */
[----:B------:R-:W-:Y:S02]  /*2e60*/  UIADD3 UR6, UPT, UPT, UR10, 0x6, URZ ;  /* 0x000000060a067890 */ /* 0x000fe4000fffe0ff */
[----:B--2---:R-:W-:Y:S02]  /*2e70*/  UIADD3 UR4, UPT, UPT, UR10, 0x200, URZ ;  /* 0x000002000a047890 */ /* 0x004fe4000fffe0ff */
[----:B---3--:R-:W-:-:S08]  /*2e80*/  UIADD3 UR8, UPT, UPT, UR10, 0x202, URZ ;  /* 0x000002020a087890 */ /* 0x008fd0000fffe0ff */
[----:B------:R1:W-:Y:S01]  /*2e90*/  UTCHMMA.2CTA gdesc[UR30], gdesc[UR6], tmem[UR11], tmem[UR16], idesc[UR17], UPT ;  /* 0x00ff10061e0075ea */ /* 0x0003e2000ba0000b */
[----:B------:R2:W-:Y:S01]  /*2ea0*/  UTCHMMA.2CTA gdesc[UR28], gdesc[UR4], tmem[UR14], tmem[UR16], idesc[UR17], UPT ;  /* 0x00ff10041c0075ea */ /* 0x0005e2000ba0000e */
[----:B------:R3:W-:Y:S01]  /*2eb0*/  UTCHMMA.2CTA gdesc[UR26], gdesc[UR8], tmem[UR13], tmem[UR18], idesc[UR19], UPT ;  /* 0x00ff12081a0075ea */ /* 0x0007e2000ba0000d */
[----:B-1----:R-:W-:Y:S01]  /*2ec0*/  UIADD3 UR6, UPT, UPT, UR10, 0x204, URZ ;  /* 0x000002040a067890 */ /* 0x002fe2000fffe0ff */
[----:B--2---:R-:W-:Y:S01]  /*2ed0*/  R2UR UR17, R25 ;  /* 0x00000000191172ca */ /* 0x004fe200000e0000 */
[----:B------:R-:W-:Y:S01]  /*2ee0*/  UIADD3 UR4, UPT, UPT, UR10, 0x206, URZ ;  /* 0x000002060a047890 */ /* 0x000fe2000fffe0ff */
[----:B------:R-:W-:Y:S01]  /*2ef0*/  R2UR UR10, R4 ;  /* 0x00000000040a72ca */ /* 0x000fe200000e0000 */
[----:B---3--:R-:W-:Y:S01]  /*2f00*/  UMOV UR8, 0x3 ;  /* 0x0000000300087882 */ /* 0x008fe20000000000 */
[----:B------:R-:W-:-:S04]  /*2f10*/  R2UR UR16, R24 ;  /* 0x00000000181072ca */ /* 0x000fc800000e0000 */
[----:B------:R1:W-:Y:S07]  /*2f20*/  UTCHMMA.2CTA gdesc[UR24], gdesc[UR6], tmem[UR11], tmem[UR18], idesc[UR19], UPT ;  /* 0x00ff1206180075ea */ /* 0x0003ee000ba0000b */
[----:B------:R2:W-:Y:S01]  /*2f30*/  UTCHMMA.2CTA gdesc[UR22], gdesc[UR4], tmem[UR10], tmem[UR18], idesc[UR19], UPT ;  /* 0x00ff1204160075ea */ /* 0x0005e2000ba0000a */
[----:B------:R3:W-:Y:S01]  /*2f40*/  UTCBAR.2CTA.MULTICAST [UR17], URZ, UR8 ;  /* 0x000000ff110073e9 */ /* 0x0007e20008200808 */
[----:B------:R3:W-:Y:S01]  /*2f50*/  UTCBAR.2CTA.MULTICAST [UR12], URZ, UR16 ;  /* 0x000000ff0c0073e9 */ /* 0x0007e20008200810 */
[----:B-1----:R-:W-:-:S02]  /*2f60*/  USEL UR6, URZ, 0x1, UP0 ;  /* 0x00000001ff067887 */ /* 0x002fc40008000000 */
[----:B------:R-:W-:-:S04]  /*2f70*/  UISETP.GE.AND UP0, UPT, UR38, 0x1, UPT ;  /* 0x000000012600788c */ /* 0x000fc8000bf06270 */
[----:B------:R-:W-:Y:S01]  /*2f80*/  LOP3.LUT R18, R18, UR6, RZ, 0x3c, !PT ;  /* 0x0000000612127c12 */ /* 0x000fe2000f8e3cff */
[----:B--2---:R-:W-:-:S04]  /*2f90*/  UMOV UR4, URZ ;  /* 0x000000ff00047c82 */ /* 0x004fc80008000000 */
[----:B------:R-:W-:Y:S05]  /*2fa0*/  BRA.U !UP0, `(.L_x_44) ;  /* 0x0000000508ec7547 */ /* 0x000fea000b800000 */
[----:B------:R-:W-:Y:S02]  /*2fb0*/  CS2R R10, SRZ ;  /* 0x00000000000a7805 */ /* 0x000fe4000001ff00 */
[----:B------:R-:W-:Y:S02]  /*2fc0*/  CS2R R8, SRZ ;  /* 0x0000000000087805 */ /* 0x000fe4000001ff00 */
[----:B------:R-:W-:Y:S02]  /*2fd0*/  CS2R R6, SRZ ;  /* 0x0000000000067805 */ /* 0x000fe4000001ff00 */
[----:B------:R-:W-:Y:S01]  /*2fe0*/  CS2R R4, SRZ ;  /* 0x0000000000047805 */ /* 0x000fe2000001ff00 */
[----:B------:R-:W-:Y:S01]  /*2ff0*/  UMOV UR4, URZ ;  /* 0x000000ff00047c82 */ /* 0x000fe20008000000 */
[----:B------:R-:W-:-:S05]  /*3000*/  UMOV UR21, URZ ;  /* 0x000000ff00157c82 */ /* 0x000fca0008000000 */
.L_x_49:
[----:B------:R-:W-:Y:S01]  /*3010*/  ULEA UR14, UR15, UR20, 0x3 ;  /* 0x000000140f0e7291 */ /* 0x000fe2000f8e18ff */
[----:B------:R-:W-:Y:S01]  /*3020*/  SHF.L.U32 R27, R18, 0x1f, RZ ;  /* 0x0000001f121b7819 */ /* 0x000fe200000006ff */
[----:B------:R-:W-:Y:S01]  /*3030*/  UISETP.NE.U32.AND UP0, UPT, UR4, URZ, UPT ;  /* 0x000000ff0400728c */ /* 0x000fe2000bf05070 */
[----:B------:R-:W-:Y:S06]  /*3040*/  SHF.L.U32 R16, R20, 0x1f, RZ ;  /* 0x0000001f14107819 */ /* 0x000fec00000006ff */
[----:B-1----:R-:W1:Y:S02]  /*3050*/  SYNCS.PHASECHK.TRANS64.TRYWAIT P0, [UR14+0x10], R27 ;  /* 0x0000101bff0075a7 */ /* 0x002e64000800110e */
[----:B-12---:R-:W-:Y:S05]  /*3060*/  @!P0 BRA `(.L_x_45) ;  /* 0x00000084006c8947 */ /* 0x006fea0003800000 */
.L_x_114:
[----:B------:R-:W2:Y:S01]  /*3070*/  SYNCS.PHASECHK.TRANS64.TRYWAIT P0, [UR20+0xb8], R16 ;  /* 0x0000b810ff0075a7 */ /* 0x000ea20008001114 */
[----:B------:R-:W-:Y:S01]  /*3080*/  ULEA UR4, UR15, UR20, 0xe ;  /* 0x000000140f047291 */ /* 0x000fe2000f8e70ff */
[----:B------:R-:W-:Y:S01]  /*3090*/  HFMA2 R13, -RZ, RZ, 0, 3.814697265625e-06 ;  /* 0x00000040ff0d7431 */ /* 0x000fe200000001ff */
[----:B-1----:R-:W-:Y:S02]  /*30a0*/  MOV R12, 0x100 ;  /* 0x00000100000c7802 */ /* 0x002fe40000000f00 */
[----:B------:R-:W-:Y:S04]  /*30b0*/  UIADD3 UR4, UPT, UPT, UR4, 0x10800, URZ ;  /* 0x0001080004047890 */ /* 0x000fe8000fffe0ff */
[----:B------:R-:W-:Y:S04]  /*30c0*/  USHF.R.U32.HI UR4, URZ, 0x4, UR4 ;  /* 0x00000004ff047899 */ /* 0x000fe80008011604 */
[----:B---3--:R-:W-:Y:S01]  /*30d0*/  ULOP3.LUT UR8, UR4, 0x3fc0, URZ, 0xc0, !UPT ;  /* 0x00003fc004087892 */ /* 0x008fe2000f8ec0ff */
[----:B--2---:R-:W-:Y:S11]  /*30e0*/  @!P0 BRA `(.L_x_46) ;  /* 0x0000008400688947 */ /* 0x004ff60003800000 */
.L_x_116:
[----:B------:R-:W-:Y:S01]  /*30f0*/  R2UR UR11, R13 ;  /* 0x000000000d0b72ca */ /* 0x000fe200000e0000 */
[----:B------:R-:W-:Y:S01]  /*3100*/  UIADD3 UR4, UPT, UPT, UR8, 0x80, URZ ;  /* 0x0000008008047890 */ /* 0x000fe2000fffe0ff */
[----:B------:R-:W-:Y:S01]  /*3110*/  R2UR UR12, R12 ;  /* 0x000000000c0c72ca */ /* 0x000fe200000e0000 */
[----:B------:R-:W-:Y:S01]  /*3120*/  IMAD.MOV.U32 R13, RZ, RZ, 0x48 ;  /* 0x00000048ff0d7424 */ /* 0x000fe200078e00ff */
[----:B------:R-:W-:Y:S01]  /*3130*/  UMOV UR6, UR8 ;  /* 0x0000000800067c82 */ /* 0x000fe20008000000 */
[----:B------:R-:W-:Y:S01]  /*3140*/  IMAD.MOV.U32 R12, RZ, RZ, 0x100 ;  /* 0x00000100ff0c7424 */ /* 0x000fe200078e00ff */
[----:B------:R-:W-:Y:S01]  /*3150*/  UMOV UR7, 0x40004040 ;  /* 0x4000404000077882 */ /* 0x000fe20000000000 */
[----:B------:R-:W-:Y:S01]  /*3160*/  UMOV UR5, 0x40004040 ;  /* 0x4000404000057882 */ /* 0x000fe20000000000 */
[----:B------:R-:W-:Y:S01]  /*3170*/  R2UR UR10, R13 ;  /* 0x000000000d0a72ca */ /* 0x000fe200000e0000 */
[----:B------:R-:W-:Y:S01]  /*3180*/  IMAD.MOV.U32 R13, RZ, RZ, 0x50 ;  /* 0x00000050ff0d7424 */ /* 0x000fe200078e00ff */
[C---:B------:R-:W-:Y:S04]  /*3190*/  R2UR UR13, R12.reuse ;  /* 0x000000000c0d72ca */ /* 0x040fe800000e0000 */
[----:B------:R-:W-:Y:S01]  /*31a0*/  R2UR UR9, R13 ;  /* 0x000000000d0972ca */ /* 0x000fe200000e0000 */
[----:B------:R2:W-:Y:S01]  /*31b0*/  UTCHMMA.2CTA tmem[UR11], gdesc[UR6], tmem[UR12], tmem[UR72], idesc[UR73], UP0 ;  /* 0x00ff48060b0079ea */ /* 0x0005e2000820000c */
[----:B------:R-:W-:Y:S07]  /*31c0*/  IMAD.MOV.U32 R13, RZ, RZ, 0x58 ;  /* 0x00000058ff0d7424 */ /* 0x000fee00078e00ff */
[----:B------:R3:W-:Y:S01]  /*31d0*/  UTCHMMA.2CTA tmem[UR10], gdesc[UR4], tmem[UR13], tmem[UR70], idesc[UR71], UPT ;  /* 0x00ff46040a0079ea */ /* 0x0007e2000ba0000d */
[C---:B--2---:R-:W-:Y:S01]  /*31e0*/  R2UR UR12, R12.reuse ;  /* 0x000000000c0c72ca */ /* 0x044fe200000e0000 */
[----:B------:R-:W-:Y:S01]  /*31f0*/  UIADD3 UR6, UPT, UPT, UR8, 0x100, URZ ;  /* 0x0000010008067890 */ /* 0x000fe2000fffe0ff */
[----:B------:R-:W-:Y:S01]  /*3200*/  R2UR UR11, R13 ;  /* 0x000000000d0b72ca */ /* 0x000fe200000e0000 */
[----:B------:R-:W-:Y:S01]  /*3210*/  IMAD.MOV.U32 R13, RZ, RZ, 0x60 ;  /* 0x00000060ff0d7424 */ /* 0x000fe200078e00ff */
[----:B---3--:R-:W-:Y:S04]  /*3220*/  UIADD3 UR4, UPT, UPT, UR8, 0x180, URZ ;  /* 0x0000018008047890 */ /* 0x008fe8000fffe0ff */
[----:B------:R-:W-:Y:S01]  /*3230*/  R2UR UR10, R13 ;  /* 0x000000000d0a72ca */ /* 0x000fe200000e0000 */
[----:B------:R-:W-:Y:S04]  /*3240*/  IMAD.MOV.U32 R13, RZ, RZ, 0x68 ;  /* 0x00000068ff0d7424 */ /* 0x000fe800078e00ff */
[----:B------:R2:W-:Y:S02]  /*3250*/  UTCHMMA.2CTA tmem[UR9], gdesc[UR6], tmem[UR12], tmem[UR68], idesc[UR69], UPT ;  /* 0x00ff4406090079ea */ /* 0x0005e4000ba0000c */
[----:B------:R3:W-:Y:S01]  /*3260*/  UTCHMMA.2CTA tmem[UR11], gdesc[UR4], tmem[UR13], tmem[UR66], idesc[UR67], UPT ;  /* 0x00ff42040b0079ea */ /* 0x0007e2000ba0000d */
[----:B--2---:R-:W-:Y:S01]  /*3270*/  R2UR UR9, R13 ;  /* 0x000000000d0972ca */ /* 0x004fe200000e0000 */
[----:B------:R-:W-:Y:S01]  /*3280*/  UIADD3 UR6, UPT, UPT, UR8, 0x200, URZ ;  /* 0x0000020008067890 */ /* 0x000fe2000fffe0ff */
[----:B------:R-:W-:Y:S01]  /*3290*/  IMAD.MOV.U32 R13, RZ, RZ, 0x70 ;  /* 0x00000070ff0d7424 */ /* 0x000fe200078e00ff */
[----:B---3--:R-:W-:Y:S01]  /*32a0*/  R2UR UR11, R12 ;  /* 0x000000000c0b72ca */ /* 0x008fe200000e0000 */
[----:B------:R-:W-:Y:S06]  /*32b0*/  UIADD3 UR4, UPT, UPT, UR8, 0x280, URZ ;  /* 0x0000028008047890 */ /* 0x000fec000fffe0ff */
[----:B------:R2:W-:Y:S06]  /*32c0*/  UTCHMMA.2CTA tmem[UR10], gdesc[UR6], tmem[UR12], tmem[UR64], idesc[UR65], UPT ;  /* 0x00ff40060a0079ea */ /* 0x0005ec000ba0000c */
[----:B------:R2:W-:Y:S01]  /*32d0*/  UTCHMMA.2CTA tmem[UR9], gdesc[UR4], tmem[UR11], tmem[UR62], idesc[UR63], UPT ;  /* 0x00ff3e04090079ea */ /* 0x0005e2000ba0000b */
[----:B------:R-:W3:Y:S02]  /*32e0*/  SYNCS.PHASECHK.TRANS64.TRYWAIT P0, [UR20+0xc0], R16 ;  /* 0x0000c010ff0075a7 */ /* 0x000ee40008001114 */
[----:B--23--:R-:W-:Y:S05]  /*32f0*/  @!P0 BRA `(.L_x_47) ;  /* 0x0000008400008947 */ /* 0x00cfea0003800000 */
.L_x_118:
[----:B------:R-:W-:Y:S01]  /*3300*/  UIADD3 UR6, UPT, UPT, UR8, 0x300, URZ ;  /* 0x0000030008067890 */ /* 0x000fe2000fffe0ff */
[----:B------:R-:W-:Y:S01]  /*3310*/  R2UR UR12, R13 ;  /* 0x000000000d0c72ca */ /* 0x000fe200000e0000 */
[----:B------:R-:W-:Y:S01]  /*3320*/  UIADD3 UR9, UPT, UPT, UR15, 0x1, URZ ;  /* 0x000000010f097890 */ /* 0x000fe2000fffe0ff */
[----:B------:R-:W-:Y:S01]  /*3330*/  R2UR UR13, R12 ;  /* 0x000000000c0d72ca */ /* 0x000fe200000e0000 */
[----:B------:R-:W-:Y:S01]  /*3340*/  UMOV UR7, 0x40004040 ;  /* 0x4000404000077882 */ /* 0x000fe20000000000 */
[----:B------:R-:W-:Y:S01]  /*3350*/  IMAD.MOV.U32 R13, RZ, RZ, 0x78 ;  /* 0x00000078ff0d7424 */ /* 0x000fe200078e00ff */
[----:B------:R-:W-:Y:S01]  /*3360*/  UISETP.NE.AND UP0, UPT, UR9, 0xa, UPT ;  /* 0x0000000a0900788c */ /* 0x000fe2000bf05270 */
[----:B------:R-:W-:Y:S01]  /*3370*/  IMAD.MOV.U32 R12, RZ, RZ, 0x100 ;  /* 0x00000100ff0c7424 */ /* 0x000fe200078e00ff */
[----:B------:R-:W-:Y:S02]  /*3380*/  UIADD3 UR4, UPT, UPT, UR8, 0x380, URZ ;  /* 0x0000038008047890 */ /* 0x000fe4000fffe0ff */
[----:B------:R-:W-:Y:S01]  /*3390*/  USEL UR8, URZ, 0x1, UP0 ;  /* 0x00000001ff087887 */ /* 0x000fe20008000000 */
[----:B------:R-:W-:Y:S01]  /*33a0*/  R2UR UR10, R13 ;  /* 0x000000000d0a72ca */ /* 0x000fe200000e0000 */
[----:B------:R-:W-:Y:S01]  /*33b0*/  USEL UR18, UR9, URZ, UP0 ;  /* 0x000000ff09127287 */ /* 0x000fe20008000000 */
[----:B------:R-:W-:Y:S01]  /*33c0*/  R2UR UR11, R12 ;  /* 0x000000000c0b72ca */ /* 0x000fe200000e0000 */
[----:B------:R-:W-:Y:S02]  /*33d0*/  UMOV UR5, 0x40004040 ;  /* 0x4000404000057882 */ /* 0x000fe40000000000 */
[----:B------:R2:W-:Y:S01]  /*33e0*/  UTCHMMA.2CTA tmem[UR12], gdesc[UR6], tmem[UR13], tmem[UR60], idesc[UR61], UPT ;  /* 0x00ff3c060c0079ea */ /* 0x0005e2000ba0000d */
[----:B------:R-:W-:Y:S01]  /*33f0*/  ULEA UR19, UR18, UR20, 0x3 ;  /* 0x0000001412137291 */ /* 0x000fe2000f8e18ff */
[----:B------:R-:W-:Y:S05]  /*3400*/  LOP3.LUT R18, R18, UR8, RZ, 0x3c, !PT ;  /* 0x0000000812127c12 */ /* 0x000fea000f8e3cff */
[----:B-1----:R-:W-:Y:S03]  /*3410*/  IMAD.U32 R17, R18, -0x80000000, RZ ;  /* 0x8000000012117824 */ /* 0x002fe600078e00ff */
[----:B------:R1:W-:Y:S01]  /*3420*/  UTCHMMA.2CTA tmem[UR10], gdesc[UR4], tmem[UR11], tmem[UR58], idesc[UR59], UPT ;  /* 0x00ff3a040a0079ea */ /* 0x0003e2000ba0000b */
[----:B--2---:R-:W-:Y:S09]  /*3430*/  UIADD3 UR6, UPT, UPT, UR14, 0x60, URZ ;  /* 0x000000600e067890 */ /* 0x004ff2000fffe0ff */
[----:B------:R1:W-:Y:S01]  /*3440*/  UTCBAR.2CTA.MULTICAST [UR6], URZ, UR41 ;  /* 0x000000ff060073e9 */ /* 0x0003e20008200829 */
[----:B------:R-:W2:Y:S02]  /*3450*/  SYNCS.PHASECHK.TRANS64.TRYWAIT P0, [UR19+0x10], R17 ;  /* 0x00001011ff0075a7 */ /* 0x000ea40008001113 */
[----:B-12---:R-:W-:Y:S05]  /*3460*/  @!P0 BRA `(.L_x_48) ;  /* 0x0000008000c08947 */ /* 0x006fea0003800000 */
.L_x_120:
[----:B------:R-:W-:Y:S01]  /*3470*/  ULEA UR4, UR18, UR20, 0xe ;  /* 0x0000001412047291 */ /* 0x000fe2000f8e70ff */
[----:B------:R-:W-:Y:S01]  /*3480*/  R2UR UR10, R11 ;  /* 0x000000000b0a72ca */ /* 0x000fe200000e0000 */
[----:B------:R-:W-:Y:S01]  /*3490*/  UIADD3 UR21, UPT, UPT, UR21, 0x1, URZ ;  /* 0x0000000115157890 */ /* 0x000fe2000fffe0ff */
[----:B------:R-:W-:Y:S01]  /*34a0*/  R2UR UR14, R10 ;  /* 0x000000000a0e72ca */ /* 0x000fe200000e0000 */
[----:B------:R-:W-:Y:S01]  /*34b0*/  UIADD3 UR4, UPT, UPT, UR4, 0x10800, URZ ;  /* 0x0001080004047890 */ /* 0x000fe2000fffe0ff */
[----:B------:R-:W-:Y:S01]  /*34c0*/  R2UR UR17, R9 ;  /* 0x00000000091172ca */ /* 0x000fe200000e0000 */
[----:B------:R-:W-:Y:S01]  /*34d0*/  UMOV UR13, 0x40004040 ;  /* 0x40004040000d7882 */ /* 0x000fe20000000000 */
[----:B------:R-:W-:Y:S01]  /*34e0*/  UMOV UR9, 0x40004040 ;  /* 0x4000404000097882 */ /* 0x000fe20000000000 */
[----:B------:R-:W-:Y:S01]  /*34f0*/  USHF.R.U32.HI UR4, URZ, 0x4, UR4 ;  /* 0x00000004ff047899 */ /* 0x000fe20008011604 */
[----:B------:R-:W-:Y:S01]  /*3500*/  R2UR UR16, R8 ;  /* 0x00000000081072ca */ /* 0x000fe200000e0000 */
[----:B------:R-:W-:Y:S01]  /*3510*/  UMOV UR7, 0x40004040 ;  /* 0x4000404000077882 */ /* 0x000fe20000000000 */
[----:B------:R-:W-:Y:S01]  /*3520*/  R2UR UR15, R7 ;  /* 0x00000000070f72ca */ /* 0x000fe200000e0000 */
[----:B------:R-:W-:Y:S01]  /*3530*/  ULOP3.LUT UR4, UR4, 0x3fc0, URZ, 0xc0, !UPT ;  /* 0x00003fc004047892 */ /* 0x000fe2000f8ec0ff */
[----:B------:R-:W-:Y:S01]  /*3540*/  LOP3.LUT R20, R20, 0x1, RZ, 0x3c, !PT ;  /* 0x0000000114147812 */ /* 0x000fe200078e3cff */
[----:B------:R-:W-:Y:S01]  /*3550*/  UMOV UR5, 0x40004040 ;  /* 0x4000404000057882 */ /* 0x000fe20000000000 */
[----:B------:R-:W-:Y:S01]  /*3560*/  UMOV UR11, 0x40004040 ;  /* 0x40004040000b7882 */ /* 0x000fe20000000000 */
[----:B------:R-:W-:Y:S04]  /*3570*/  ULOP3.LUT UR12, UR4, 0x10000, URZ, 0xfc, !UPT ;  /* 0x00010000040c7892 */ /* 0x000fe8000f8efcff */
[----:B------:R-:W-:Y:S02]  /*3580*/  UIADD3 UR8, UPT, UPT, UR12, 0x2, URZ ;  /* 0x000000020c087890 */ /* 0x000fe4000fffe0ff */
[----:B------:R-:W-:Y:S02]  /*3590*/  UIADD3 UR6, UPT, UPT, UR12, 0x4, URZ ;  /* 0x000000040c067890 */ /* 0x000fe4000fffe0ff */
[----:B------:R-:W-:Y:S01]  /*35a0*/  UIADD3 UR4, UPT, UPT, UR12, 0x6, URZ ;  /* 0x000000060c047890 */ /* 0x000fe2000fffe0ff */
[----:B------:R2:W-:Y:S04]  /*35b0*/  UTCHMMA.2CTA gdesc[UR36], gdesc[UR12], tmem[UR10], tmem[UR56], idesc[UR57], !UPT ;  /* 0x00ff380c240075ea */ /* 0x0005e8000fa0000a */
[----:B------:R3:W-:Y:S02]  /*35c0*/  UTCHMMA.2CTA gdesc[UR34], gdesc[UR8], tmem[UR14], tmem[UR54], idesc[UR55], UPT ;  /* 0x00ff3608220075ea */ /* 0x0007e4000ba0000e */
[----:B------:R4:W-:Y:S02]  /*35d0*/  UTCHMMA.2CTA gdesc[UR32], gdesc[UR6], tmem[UR17], tmem[UR52], idesc[UR53], UPT ;  /* 0x00ff3406200075ea */ /* 0x0009e4000ba00011 */
[----:B------:R5:W-:Y:S01]  /*35e0*/  UTCHMMA.2CTA gdesc[UR30], gdesc[UR4], tmem[UR16], tmem[UR50], idesc[UR51], UPT ;  /* 0x00ff32041e0075ea */ /* 0x000be2000ba00010 */
[----:B--2---:R-:W-:Y:S01]  /*35f0*/  UIADD3 UR10, UPT, UPT, UR12, 0x200, URZ ;  /* 0x000002000c0a7890 */ /* 0x004fe2000fffe0ff */
[----:B------:R-:W-:Y:S01]  /*3600*/  R2UR UR13, R5 ;  /* 0x00000000050d72ca */ /* 0x000fe200000e0000 */
[----:B---3--:R-:W-:Y:S01]  /*3610*/  UIADD3 UR8, UPT, UPT, UR12, 0x202, URZ ;  /* 0x000002020c087890 */ /* 0x008fe2000fffe0ff */
[----:B------:R-:W-:Y:S01]  /*3620*/  R2UR UR14, R6 ;  /* 0x00000000060e72ca */ /* 0x000fe200000e0000 */
[----:B----4-:R-:W-:Y:S02]  /*3630*/  UIADD3 UR6, UPT, UPT, UR12, 0x204, URZ ;  /* 0x000002040c067890 */ /* 0x010fe4000fffe0ff */
[----:B-----5:R-:W-:Y:S03]  /*3640*/  UIADD3 UR4, UPT, UPT, UR12, 0x206, URZ ;  /* 0x000002060c047890 */ /* 0x020fe6000fffe0ff */
[----:B------:R2:W-:Y:S01]  /*3650*/  UTCHMMA.2CTA gdesc[UR28], gdesc[UR10], tmem[UR15], tmem[UR48], idesc[UR49], UPT ;  /* 0x00ff300a1c0075ea */ /* 0x0005e2000ba0000f */
[----:B------:R-:W-:Y:S06]  /*3660*/  R2UR UR12, R4 ;  /* 0x00000000040c72ca */ /* 0x000fec00000e0000 */
[----:B------:R3:W-:Y:S01]  /*3670*/  UTCHMMA.2CTA gdesc[UR26], gdesc[UR8], tmem[UR14], tmem[UR46], idesc[UR47], UPT ;  /* 0x00ff2e081a0075ea */ /* 0x0007e2000ba0000e */
[----:B------:R-:W-:Y:S06]  /*3680*/  UTCHMMA.2CTA gdesc[UR24], gdesc[UR6], tmem[UR13], tmem[UR44], idesc[UR45], UPT ;  /* 0x00ff2c06180075ea */ /* 0x000fec000ba0000d */
[----:B------:R4:W-:Y:S01]  /*3690*/  UTCHMMA.2CTA gdesc[UR22], gdesc[UR4], tmem[UR12], tmem[UR42], idesc[UR43], UPT ;  /* 0x00ff2a04160075ea */ /* 0x0009e2000ba0000c */
[----:B--2---:R-:W-:Y:S02]  /*36a0*/  UMOV UR10, 0x3 ;  /* 0x00000003000a7882 */ /* 0x004fe40000000000 */
[----:B------:R2:W-:Y:S01]  /*36b0*/  UTCBAR.2CTA.MULTICAST [UR40], URZ, UR10 ;  /* 0x000000ff280073e9 */ /* 0x0005e2000820080a */
[----:B---3--:R-:W-:Y:S02]  /*36c0*/  UIADD3 UR9, UPT, UPT, UR19, 0x60, URZ ;  /* 0x0000006013097890 */ /* 0x008fe4000fffe0ff */
[----:B------:R-:W-:Y:S01]  /*36d0*/  UIADD3 UR8, UPT, UPT, UR18, 0x1, URZ ;  /* 0x0000000112087890 */ /* 0x000fe2000fffe0ff */
[----:B----4-:R-:W-:Y:S03]  /*36e0*/  UMOV UR4, 0x1 ;  /* 0x0000000100047882 */ /* 0x010fe60000000000 */
[----:B------:R-:W-:Y:S03]  /*36f0*/  UISETP.NE.AND UP0, UPT, UR8, 0xa, UPT ;  /* 0x0000000a0800788c */ /* 0x000fe6000bf05270 */
[----:B------:R2:W-:Y:S01]  /*3700*/  UTCBAR.2CTA.MULTICAST [UR9], URZ, UR39 ;  /* 0x000000ff090073e9 */ /* 0x0005e20008200827 */
[----:B------:R-:W-:Y:S02]  /*3710*/  USEL UR6, URZ, 0x1, UP0 ;  /* 0x00000001ff067887 */ /* 0x000fe40008000000 */
[----:B------:R-:W-:Y:S02]  /*3720*/  USEL UR15, UR8, URZ, UP0 ;  /* 0x000000ff080f7287 */ /* 0x000fe40008000000 */
[----:B------:R-:W-:Y:S02]  /*3730*/  UISETP.NE.AND UP0, UPT, UR21, UR38, UPT ;  /* 0x000000261500728c */ /* 0x000fe4000bf05270 */
[----:B------:R-:W-:Y:S07]  /*3740*/  LOP3.LUT R18, R18, UR6, RZ, 0x3c, !PT ;  /* 0x0000000612127c12 */ /* 0x000fee000f8e3cff */
[----:B------:R-:W-:Y:S05]  /*3750*/  BRA.U UP0, `(.L_x_49) ;  /* 0xfffffff9002c7547 */ /* 0x000fea000b83ffff */
.L_x_44:
[----:B------:R-:W-:Y:S01]  /*3760*/  R2UR UR5, R23 ;  /* 0x00000000170572ca */ /* 0x000fe200000e0000 */
[----:B--2---:R-:W-:Y:S01]  /*3770*/  ULEA UR10, UR15, UR20, 0x3 ;  /* 0x000000140f0a7291 */ /* 0x004fe2000f8e18ff */
[----:B------:R-:W-:Y:S01]  /*3780*/  IMAD.U32 R8, R18, -0x80000000, RZ ;  /* 0x8000000012087824 */ /* 0x000fe200078e00ff */
[----:B------:R-:W-:Y:S01]  /*3790*/  UISETP.NE.U32.AND UP0, UPT, UR4, URZ, UPT ;  /* 0x000000ff0400728c */ /* 0x000fe2000bf05070 */
[----:B------:R-:W-:-:S09]  /*37a0*/  SHF.L.U32 R7, R20, 0x1f, RZ ;  /* 0x0000001f14077819 */ /* 0x000fd200000006ff */
[----:B------:R2:W-:Y:S01]  /*37b0*/  UTCBAR.2CTA.MULTICAST [UR5], URZ, UR77 ;  /* 0x000000ff050073e9 */ /* 0x0005e2000820084d */
[----:B------:R-:W4:Y:S02]  /*37c0*/  SYNCS.PHASECHK.TRANS64.TRYWAIT P0, [UR10+0x10], R8 ;  /* 0x00001008ff0075a7 */ /* 0x000f24000800110a */
[----:B--2-4-:R-:W-:Y:S05]  /*37d0*/  @!P0 BRA `(.L_x_50) ;  /* 0x0000008000008947 */ /* 0x014fea0003800000 */
.L_x_122:
[----:B------:R-:W4:Y:S01]  /*37e0*/  SYNCS.PHASECHK.TRANS64.TRYWAIT P0, [UR20+0xb8], R7 ;  /* 0x0000b807ff0075a7 */ /* 0x000f220008001114 */
[----:B---3--:R-:W-:Y:S01]  /*37f0*/  ULEA UR8, UR15, UR20, 0xe ;  /* 0x000000140f087291 */ /* 0x008fe2000f8e70ff */
[----:B------:R-:W-:Y:S01]  /*3800*/  HFMA2 R5, -RZ, RZ, 0, 3.814697265625e-06 ;  /* 0x00000040ff057431 */ /* 0x000fe200000001ff */
[----:B--2---:R-:W-:Y:S02]  /*3810*/  MOV R4, 0x100 ;  /* 0x0000010000047802 */ /* 0x004fe40000000f00 */
[----:B------:R-:W-:-:S04]  /*3820*/  UIADD3 UR8, UPT, UPT, UR8, 0x10800, URZ ;  /* 0x0001080008087890 */ /* 0x000fc8000fffe0ff */
[----:B------:R-:W-:-:S04]  /*3830*/  USHF.R.U32.HI UR8, URZ, 0x4, UR8 ;  /* 0x00000004ff087899 */ /* 0x000fc80008011608 */
[----:B------:R-:W-:Y:S01]  /*3840*/  ULOP3.LUT UR8, UR8, 0x3fc0, URZ, 0xc0, !UPT ;  /* 0x00003fc008087892 */ /* 0x000fe2000f8ec0ff */
[----:B----4-:R-:W-:Y:S11]  /*3850*/  @!P0 BRA `(.L_x_51) ;  /* 0x0000007c00fc8947 */ /* 0x010ff60003800000 */
.L_x_124:
[----:B------:R-:W-:Y:S01]  /*3860*/  R2UR UR6, R5 ;  /* 0x00000000050672ca */ /* 0x000fe200000e0000 */
[----:B------:R-:W-:Y:S01]  /*3870*/  IMAD.MOV.U32 R5, RZ, RZ, 0x48 ;  /* 0x00000048ff057424 */ /* 0x000fe200078e00ff */
[----:B------:R-:W-:Y:S01]  /*3880*/  R2UR UR7, R4 ;  /* 0x00000000040772ca */ /* 0x000fe200000e0000 */
[----:B------:R-:W-:Y:S01]  /*3890*/  IMAD.MOV.U32 R4, RZ, RZ, 0x100 ;  /* 0x00000100ff047424 */ /* 0x000fe200078e00ff */
[----:B------:R-:W-:Y:S02]  /*38a0*/  UIADD3 UR4, UPT, UPT, UR8, 0x80, URZ ;  /* 0x0000008008047890 */ /* 0x000fe4000fffe0ff */
[----:B------:R-:W-:Y:S01]  /*38b0*/  R2UR UR11, R5 ;  /* 0x00000000050b72ca */ /* 0x000fe200000e0000 */
[----:B------:R-:W-:Y:S01]  /*38c0*/  IMAD.MOV.U32 R5, RZ, RZ, 0x50 ;  /* 0x00000050ff057424 */ /* 0x000fe200078e00ff */
[C---:B------:R-:W-:Y:S01]  /*38d0*/  R2UR UR14, R4.reuse ;  /* 0x00000000040e72ca */ /* 0x040fe200000e0000 */
[----:B------:R-:W-:Y:S01]  /*38e0*/  UMOV UR12, 0x0 ;  /* 0x00000000000c7882 */ /* 0x000fe20000000000 */
[----:B------:R-:W-:Y:S01]  /*38f0*/  UMOV UR13, 0x10210010 ;  /* 0x10210010000d7882 */ /* 0x000fe20000000000 */
[----:B------:R-:W-:Y:S01]  /*3900*/  UMOV UR9, 0x40004040 ;  /* 0x4000404000097882 */ /* 0x000fe20000000000 */
[----:B------:R-:W-:Y:S01]  /*3910*/  UMOV UR5, 0x40004040 ;  /* 0x4000404000057882 */ /* 0x000fe20000000000 */
[----:B------:R-:W-:Y:S01]  /*3920*/  UMOV UR16, 0x0 ;  /* 0x0000000000107882 */ /* 0x000fe20000000000 */
[----:B------:R-:W-:Y:S01]  /*3930*/  UMOV UR17, 0x10210010 ;  /* 0x1021001000117882 */ /* 0x000fe20000000000 */
[----:B------:R3:W-:Y:S06]  /*3940*/  UTCHMMA.2CTA tmem[UR6], gdesc[UR8], tmem[UR7], tmem[UR12], idesc[UR13], UP0 ;  /* 0x00ff0c08060079ea */ /* 0x0007ec0008200007 */
[----:B------:R4:W-:Y:S01]  /*3950*/  UTCHMMA.2CTA tmem[UR11], gdesc[UR4], tmem[UR14], tmem[UR12], idesc[UR13], UPT ;  /* 0x00ff0c040b0079ea */ /* 0x0009e2000ba0000e */
[----:B---3--:R-:W-:Y:S01]  /*3960*/  R2UR UR9, R4 ;  /* 0x00000000040972ca */ /* 0x008fe200000e0000 */
[----:B------:R-:W-:Y:S01]  /*3970*/  UIADD3 UR6, UPT, UPT, UR8, 0x100, URZ ;  /* 0x0000010008067890 */ /* 0x000fe2000fffe0ff */
[----:B------:R-:W-:Y:S01]  /*3980*/  UMOV UR7, 0x40004040 ;  /* 0x4000404000077882 */ /* 0x000fe20000000000 */
[----:B----4-:R-:W-:Y:S01]  /*3990*/  R2UR UR13, R5 ;  /* 0x00000000050d72ca */ /* 0x010fe200000e0000 */
[----:B------:R-:W-:Y:S01]  /*39a0*/  IMAD.MOV.U32 R5, RZ, RZ, 0x58 ;  /* 0x00000058ff057424 */ /* 0x000fe200078e00ff */
[----:B------:R-:W-:-:S04]  /*39b0*/  UIADD3 UR4, UPT, UPT, UR8, 0x180, URZ ;  /* 0x0000018008047890 */ /* 0x000fc8000fffe0ff */
[----:B------:R-:W-:Y:S01]  /*39c0*/  R2UR UR12, R5 ;  /* 0x00000000050c72ca */ /* 0x000fe200000e0000 */
[----:B------:R-:W-:-:S05]  /*39d0*/  IMAD.MOV.U32 R5, RZ, RZ, 0x60 ;  /* 0x00000060ff057424 */ /* 0x000fca00078e00ff */
[----:B------:R-:W-:Y:S01]  /*39e0*/  R2UR UR11, R5 ;  /* 0x00000000050b72ca */ /* 0x000fe200000e0000 */
[----:B------:R-:W-:Y:S01]  /*39f0*/  IMAD.MOV.U32 R5, RZ, RZ, 0x68 ;  /* 0x00000068ff057424 */ /* 0x000fe200078e00ff */
[----:B------:R3:W-:Y:S05]  /*3a00*/  UTCHMMA.2CTA tmem[UR13], gdesc[UR6], tmem[UR9], tmem[UR16], idesc[UR17], UPT ;  /* 0x00ff10060d0079ea */ /* 0x0007ea000ba00009 */
[----:B------:R4:W-:Y:S01]  /*3a10*/  UTCHMMA.2CTA tmem[UR12], gdesc[UR4], tmem[UR14], tmem[UR16], idesc[UR17], UPT ;  /* 0x00ff10040c0079ea */ /* 0x0009e2000ba0000e */
[C---:B---3--:R-:W-:Y:S01]  /*3a20*/  R2UR UR13, R4.reuse ;  /* 0x00000000040d72ca */ /* 0x048fe200000e0000 */
[----:B------:R-:W-:Y:S01]  /*3a30*/  UIADD3 UR6, UPT, UPT, UR8, 0x200, URZ ;  /* 0x0000020008067890 */ /* 0x000fe2000fffe0ff */
[----:B------:R-:W-:Y:S01]  /*3a40*/  R2UR UR9, R5 ;  /* 0x00000000050972ca */ /* 0x000fe200000e0000 */
[----:B------:R-:W-:Y:S01]  /*3a50*/  IMAD.MOV.U32 R5, RZ, RZ, 0x70 ;  /* 0x00000070ff057424 */ /* 0x000fe200078e00ff */
[----:B----4-:R-:W-:Y:S01]  /*3a60*/  R2UR UR12, R4 ;  /* 0x00000000040c72ca */ /* 0x010fe200000e0000 */
[----:B------:R-:W-:-:S08]  /*3a70*/  UIADD3 UR4, UPT, UPT, UR8, 0x280, URZ ;  /* 0x0000028008047890 */ /* 0x000fd0000fffe0ff */
[----:B------:R3:W-:Y:S04]  /*3a80*/  UTCHMMA.2CTA tmem[UR11], gdesc[UR6], tmem[UR13], tmem[UR16], idesc[UR17], UPT ;  /* 0x00ff10060b0079ea */ /* 0x0007e8000ba0000d */
[----:B------:R3:W-:Y:S01]  /*3a90*/  UTCHMMA.2CTA tmem[UR9], gdesc[UR4], tmem[UR12], tmem[UR16], idesc[UR17], UPT ;  /* 0x00ff1004090079ea */ /* 0x0007e2000ba0000c */
[----:B------:R-:W4:Y:S02]  /*3aa0*/  SYNCS.PHASECHK.TRANS64.TRYWAIT P0, [UR20+0xc0], R7 ;  /* 0x0000c007ff0075a7 */ /* 0x000f240008001114 */
[----:B---34-:R-:W-:Y:S05]  /*3ab0*/  @!P0 BRA `(.L_x_52) ;  /* 0x0000007c00848947 */ /* 0x018fea0003800000 */
.L_x_126:
[----:B------:R-:W-:Y:S01]  /*3ac0*/  R2UR UR11, R5 ;  /* 0x00000000050b72ca */ /* 0x000fe200000e0000 */
[----:B------:R-:W-:Y:S01]  /*3ad0*/  IMAD.MOV.U32 R5, RZ, RZ, 0x78 ;  /* 0x00000078ff057424 */ /* 0x000fe200078e00ff */
[----:B------:R-:W-:Y:S01]  /*3ae0*/  R2UR UR12, R4 ;  /* 0x00000000040c72ca */ /* 0x000fe200000e0000 */
[----:B------:R-:W-:Y:S01]  /*3af0*/  IMAD.MOV.U32 R4, RZ, RZ, 0x100 ;  /* 0x00000100ff047424 */ /* 0x000fe200078e00ff */
[----:B------:R-:W-:Y:S01]  /*3b00*/  UIADD3 UR6, UPT, UPT, UR8, 0x300, URZ ;  /* 0x0000030008067890 */ /* 0x000fe2000fffe0ff */
[----:B------:R-:W-:Y:S01]  /*3b10*/  R2UR UR14, R22 ;  /* 0x00000000160e72ca */ /* 0x000fe200000e0000 */
[----:B------:R-:W-:Y:S01]  /*3b20*/  UIADD3 UR4, UPT, UPT, UR8, 0x380, URZ ;  /* 0x0000038008047890 */ /* 0x000fe2000fffe0ff */
[----:B------:R-:W-:Y:S01]  /*3b30*/  R2UR UR8, R5 ;  /* 0x00000000050872ca */ /* 0x000fe200000e0000 */
[----:B------:R-:W-:Y:S01]  /*3b40*/  UIADD3 UR10, UPT, UPT, UR10, 0x60, URZ ;  /* 0x000000600a0a7890 */ /* 0x000fe2000fffe0ff */
[----:B------:R-:W-:Y:S01]  /*3b50*/  R2UR UR9, R4 ;  /* 0x00000000040972ca */ /* 0x000fe200000e0000 */
[----:B------:R-:W-:Y:S01]  /*3b60*/  UMOV UR16, 0x0 ;  /* 0x0000000000107882 */ /* 0x000fe20000000000 */
[----:B------:R-:W-:Y:S01]  /*3b70*/  UMOV UR17, 0x10210010 ;  /* 0x1021001000117882 */ /* 0x000fe20000000000 */
[----:B------:R-:W-:Y:S01]  /*3b80*/  UMOV UR7, 0x40004040 ;  /* 0x4000404000077882 */ /* 0x000fe20000000000 */
[----:B------:R-:W-:Y:S01]  /*3b90*/  UMOV UR5, 0x40004040 ;  /* 0x4000404000057882 */ /* 0x000fe20000000000 */
[----:B------:R-:W-:Y:S01]  /*3ba0*/  UMOV UR13, 0x3 ;  /* 0x00000003000d7882 */ /* 0x000fe20000000000 */
[----:B------:R3:W-:Y:S01]  /*3bb0*/  UTCHMMA.2CTA tmem[UR11], gdesc[UR6], tmem[UR12], tmem[UR16], idesc[UR17], UPT ;  /* 0x00ff10060b0079ea */ /* 0x0007e2000ba0000c */
[----:B------:R-:W-:Y:S01]  /*3bc0*/  UIADD3 UR15, UPT, UPT, UR15, 0x1, URZ ;  /* 0x000000010f0f7890 */ /* 0x000fe2000fffe0ff */
[----:B------:R-:W-:-:S02]  /*3bd0*/  LOP3.LUT R19, R19, 0x1, RZ, 0x3c, !PT ;  /* 0x0000000113137812 */ /* 0x000fc400078e3cff */
[----:B------:R-:W-:Y:S01]  /*3be0*/  LOP3.LUT R20, R20, 0x1, RZ, 0x3c, !PT ;  /* 0x0000000114147812 */ /* 0x000fe200078e3cff */
[----:B------:R-:W-:Y:S02]  /*3bf0*/  UISETP.NE.AND UP0, UPT, UR15, 0xa, UPT ;  /* 0x0000000a0f00788c */ /* 0x000fe4000bf05270 */
[----:B------:R4:W-:Y:S01]  /*3c00*/  UTCHMMA.2CTA tmem[UR8], gdesc[UR4], tmem[UR9], tmem[UR16], idesc[UR17], UPT ;  /* 0x00ff1004080079ea */ /* 0x0009e2000ba00009 */
[----:B------:R4:W-:Y:S01]  /*3c10*/  UTCBAR.2CTA.MULTICAST [UR14], URZ, UR13 ;  /* 0x000000ff0e0073e9 */ /* 0x0009e2000820080d */
[----:B------:R4:W-:Y:S01]  /*3c20*/  UTCBAR.2CTA.MULTICAST [UR10], URZ, UR76 ;  /* 0x000000ff0a0073e9 */ /* 0x0009e2000820084c */
[----:B------:R-:W-:Y:S02]  /*3c30*/  USEL UR15, UR15, URZ, UP0 ;  /* 0x000000ff0f0f7287 */ /* 0x000fe40008000000 */
[----:B---3--:R-:W-:-:S06]  /*3c40*/  USEL UR6, URZ, 0x1, UP0 ;  /* 0x00000001ff067887 */ /* 0x008fcc0008000000 */
[----:B------:R-:W-:-:S07]  /*3c50*/  LOP3.LUT R18, R18, UR6, RZ, 0x3c, !PT ;  /* 0x0000000612127c12 */ /* 0x000fce000f8e3cff */
.L_x_41:
[----:B----4-:R-:W3:Y:S02]  /*3c60*/  LDCU UR4, c[0x0][0x624] ;  /* 0x0000c480ff0477ac */ /* 0x010ee40008000800 */
[----:B---3--:R-:W-:-:S09]  /*3c70*/  UISETP.GE.AND UP0, UPT, UR74, UR4, UPT ;  /* 0x000000044a00728c */ /* 0x008fd2000bf06270 */
[----:B------:R-:W-:Y:S05]  /*3c80*/  BRA.U !UP0, `(.L_x_53) ;  /* 0xffffffed08d87547 */ /* 0x000fea000b83ffff */
.L_x_40:
[----:B------:R-:W3:Y:S01]  /*3c90*/  S2UR UR5, SR_CgaCtaId ;  /* 0x00000000000579c3 */ /* 0x000ee20000008800 */
[----:B------:R-:W-:Y:S01]  /*3ca0*/  ELECT P0, URZ, PT ;  /* 0x0000000000ff782f */ /* 0x000fe20003800000 */
[----:B------:R-:W-:Y:S01]  /*3cb0*/  IMAD.MOV.U32 R4, RZ, RZ, 0x1 ;  /* 0x00000001ff047424 */ /* 0x000fe200078e00ff */
[----:B------:R-:W-:-:S05]  /*3cc0*/  UIADD3 UR4, UPT, UPT, UR20, 0x120, URZ ;  /* 0x0000012014047890 */ /* 0x000fca000fffe0ff */
[----:B------:R-:W-:Y:S08]  /*3cd0*/  UVIRTCOUNT.DEALLOC.SMPOOL 0x80 ;  /* 0x000000800000784c */ /* 0x000ff00000000000 */
[----:B------:R-:W4:Y:S01]  /*3ce0*/  S2UR UR6, SR_CgaCtaId ;  /* 0x00000000000679c3 */ /* 0x000f220000008800 */
[----:B------:R-:W-:Y:S01]  /*3cf0*/  IMAD.U32 R5, RZ, RZ, UR4 ;  /* 0x00000004ff057e24 */ /* 0x000fe2000f8e00ff */
[----:B--2---:R-:W-:Y:S01]  /*3d00*/  @P0 MOV R6, 0x40 ;  /* 0x0000004000060802 */ /* 0x004fe20000000f00 */
[----:B---3--:R-:W-:-:S05]  /*3d10*/  @P0 IMAD.U32 R15, RZ, RZ, UR5 ;  /* 0x00000005ff0f0e24 */ /* 0x008fca000f8e00ff */
[C---:B------:R-:W-:Y:S02]  /*3d20*/  @P0 LEA R6, R15.reuse, R6, 0x18 ;  /* 0x000000060f060211 */ /* 0x040fe400078ec0ff */
[----:B------:R-:W-:-:S03]  /*3d30*/  LOP3.LUT R8, R15, 0x1, RZ, 0x3c, !PT ;  /* 0x000000010f087812 */ /* 0x000fc600078e3cff */
[----:B------:R2:W-:Y:S01]  /*3d40*/  @P0 STS.U8 [R6], R4 ;  /* 0x0000000406000388 */ /* 0x0005e20000000000 */
[----:B------:R-:W-:Y:S01]  /*3d50*/  PRMT R8, R8, 0x654, R5 ;  /* 0x0000065408087816 */ /* 0x000fe20000000005 */
[----:B------:R-:W-:Y:S01]  /*3d60*/  IMAD.MOV.U32 R5, RZ, RZ, 0x1 ;  /* 0x00000001ff057424 */ /* 0x000fe200078e00ff */
[----:B------:R-:W-:Y:S06]  /*3d70*/  BAR.SYNC.DEFER_BLOCKING 0x2, 0x120 ;  /* 0x0084800000007b1d */ /* 0x000fec0000010000 */
[----:B------:R2:W-:Y:S01]  /*3d80*/  SYNCS.ARRIVE.TRANS64.RED.ART0 RZ, [R8+URZ], R5 ;  /* 0x0000000508ff79a7 */ /* 0x0005e200085004ff */
[----:B------:R-:W3:Y:S02]  /*3d90*/  SYNCS.PHASECHK.TRANS64.TRYWAIT P0, [UR20+0x120], RZ ;  /* 0x000120ffff0075a7 */ /* 0x000ee40008001114 */
[----:B--234-:R-:W-:Y:S05]  /*3da0*/  @!P0 BRA `(.L_x_54) ;  /* 0x0000007800e88947 */ /* 0x01cfea0003800000 */
.L_x_128:
[----:B------:R-:W-:Y:S01]  /*3db0*/  NOP ;  /* 0x0000000000007918 */ /* 0x000fe20000000000 */
[----:B------:R-:W-:Y:S01]  /*3dc0*/  UMOV UR4, 0x50 ;  /* 0x0000005000047882 */ /* 0x000fe20000000000 */
[----:B------:R-:W-:Y:S01]  /*3dd0*/  LOP3.LUT R7, R21, 0xffff, RZ, 0xc0, !PT ;  /* 0x0000ffff15077812 */ /* 0x000fe200078ec0ff */
[----:B------:R-:W-:Y:S01]  /*3de0*/  ULEA UR6, UR6, UR4, 0x18 ;  /* 0x0000000406067291 */ /* 0x000fe2000f8ec0ff */
[----:B------:R-:W-:Y:S02]  /*3df0*/  IMAD.MOV.U32 R6, RZ, RZ, 0xffff ;  /* 0x0000ffffff067424 */ /* 0x000fe400078e00ff */
[----:B------:R-:W-:-:S05]  /*3e00*/  SHF.R.U32.HI R7, RZ, 0x5, R7 ;  /* 0x00000005ff077819 */ /* 0x000fca0000011607 */
[----:B------:R-:W-:Y:S01]  /*3e10*/  VIADD R8, R7, 0x10 ;  /* 0x0000001007087836 */ /* 0x000fe20000000000 */
[----:B--2---:R-:W2:Y:S01]  /*3e20*/  LDS R4, [UR6] ;  /* 0x00000006ff047984 */ /* 0x004ea20008000800 */
[----:B------:R-:W-:-:S03]  /*3e30*/  SHF.L.U32 R7, R6, R7, RZ ;  /* 0x0000000706077219 */ /* 0x000fc600000006ff */
[----:B------:R-:W-:-:S04]  /*3e40*/  SHF.L.U32 R8, R5, R8, RZ ;  /* 0x0000000805087219 */ /* 0x000fc800000006ff */
[----:B------:R-:W-:-:S04]  /*3e50*/  LOP3.LUT R7, R8, R7, RZ, 0xfc, !PT ;  /* 0x0000000708077212 */ /* 0x000fc800078efcff */
[C---:B------:R-:W-:Y:S02]  /*3e60*/  LOP3.LUT R6, R7.reuse, 0xffff, RZ, 0xc0, !PT ;  /* 0x0000ffff07067812 */ /* 0x040fe400078ec0ff */
[----:B--2---:R-:W-:-:S04]  /*3e70*/  LOP3.LUT R5, R7, 0xffff, R4, 0x80, !PT ;  /* 0x0000ffff07057812 */ /* 0x004fc800078e8004 */
[----:B------:R-:W-:-:S13]  /*3e80*/  ISETP.NE.AND P0, PT, R5, R6, PT ;  /* 0x000000060500720c */ /* 0x000fda0003f05270 */
[----:B------:R-:W-:Y:S05]  /*3e90*/  @P0 BRA `(.L_x_55) ;  /* 0x0000000000500947 */ /* 0x000fea0003800000 */
[----:B------:R-:W-:Y:S02]  /*3ea0*/  SHF.R.U32.HI R4, RZ, 0x10, R4 ;  /* 0x00000010ff047819 */ /* 0x000fe40000011604 */
[----:B------:R-:W-:-:S04]  /*3eb0*/  SHF.R.U32.HI R5, RZ, 0x10, R7 ;  /* 0x00000010ff057819 */ /* 0x000fc80000011607 */
[----:B------:R-:W-:-:S04]  /*3ec0*/  LOP3.LUT R4, R4, R5, RZ, 0xc0, !PT ;  /* 0x0000000504047212 */ /* 0x000fc800078ec0ff */
[----:B------:R-:W-:-:S13]  /*3ed0*/  ISETP.NE.AND P0, PT, R4, R5, PT ;  /* 0x000000050400720c */ /* 0x000fda0003f05270 */
[----:B------:R-:W-:Y:S05]  /*3ee0*/  @P0 BRA `(.L_x_56) ;  /* 0x0000000000300947 */ /* 0x000fea0003800000 */
[----:B------:R-:W-:Y:S01]  /*3ef0*/  R2UR UR4, R7 ;  /* 0x00000000070472ca */ /* 0x000fe200000e0000 */
[----:B------:R-:W2:-:S12]  /*3f00*/  S2R R5, SR_LANEID ;  /* 0x0000000000057919 */ /* 0x000e980000000000 */
[----:B------:R-:W-:-:S03]  /*3f10*/  ULOP3.LUT UR5, URZ, UR4, URZ, 0x33, !UPT ;  /* 0x00000004ff057292 */ /* 0x000fc6000f8e33ff */
[----:B------:R-:W-:Y:S02]  /*3f20*/  VOTEU.ANY UR4, UPT, PT ;  /* 0x0000000000047886 */ /* 0x000fe400038e0100 */
[----:B------:R-:W-:Y:S01]  /*3f30*/  UFLO.U32 UR4, UR4 ;  /* 0x00000004000472bd */ /* 0x000fe200080e0000 */
[----:B------:R-:W-:-:S04]  /*3f40*/  IMAD.U32 R4, RZ, RZ, UR5 ;  /* 0x00000005ff047e24 */ /* 0x000fc8000f8e00ff */
[----:B------:R-:W3:Y:S02]  /*3f50*/  REDUX UR7, R4 ;  /* 0x00000000040773c4 */ /* 0x000ee40000000000 */
[----:B------:R4:W-:Y:S01]  /*3f60*/  UTCATOMSWS.AND URZ, UR5 ;  /* 0x0000000500ff79e3 */ /* 0x0009e20008000000 */
[----:B--2---:R-:W-:Y:S01]  /*3f70*/  ISETP.EQ.U32.AND P0, PT, R5, UR4, PT ;  /* 0x0000000405007c0c */ /* 0x004fe2000bf02070 */
[----:B---3--:R-:W-:-:S12]  /*3f80*/  IMAD.U32 R5, RZ, RZ, UR7 ;  /* 0x00000007ff057e24 */ /* 0x008fd8000f8e00ff */
[----:B------:R4:W-:Y:S01]  /*3f90*/  @P0 ATOMS.AND RZ, [UR6], R5 ;  /* 0x00000005ffff098c */ /* 0x0009e2000a800006 */
[----:B------:R-:W-:Y:S05]  /*3fa0*/  BRA `(.L_x_57) ;  /* 0x0000000000147947 */ /* 0x000fea0003800000 */
.L_x_56:
[----:B------:R-:W-:Y:S02]  /*3fb0*/  MOV R4, 0x3fd0 ;  /* 0x00003fd000047802 */ /* 0x000fe40000000f00 */
[----:B-1----:R-:W-:Y:S05]  /*3fc0*/  CALL.REL.NOINC `($__internal_0_$__cuda_sm10x_tcgen05_guardrail_trap_col_being_dealloced_not_returned_by_alloc) ;  /* 0x0000007c00847944 */ /* 0x002fea0003c00000 */
[----:B------:R-:W-:Y:S05]  /*3fd0*/  BRA `(.L_x_57) ;  /* 0x0000000000087947 */ /* 0x000fea0003800000 */
.L_x_55:
[----:B------:R-:W-:Y:S02]  /*3fe0*/  MOV R4, 0x4000 ;  /* 0x0000400000047802 */ /* 0x000fe40000000f00 */
[----:B-1----:R-:W-:Y:S05]  /*3ff0*/  CALL.REL.NOINC `($__internal_2_$__cuda_sm10x_tcgen05_guardrail_trap_unallocated_columns_being_dealloced) ;  /* 0x0000007c00907944 */ /* 0x002fea0003c00000 */
.L_x_57:
[----:B------:R-:W-:Y:S01]  /*4000*/  NOP ;  /* 0x0000000000007918 */ /* 0x000fe20000000000 */
[----:B------:R-:W-:Y:S05]  /*4010*/  BRA `(.L_x_58) ;  /* 0x0000000000047947 */ /* 0x000fea0003800000 */
.L_x_9:
[----:B------:R-:W-:Y:S01]  /*4020*/  NOP ;  /* 0x0000000000007918 */ /* 0x000fe20000000000 */
.L_x_58:
[C---:B------:R-:W-:Y:S02]  /*4030*/  ISETP.NE.AND P0, PT, R0.reuse, 0xc, PT ;  /* 0x0000000c0000780c */ /* 0x040fe40003f05270 */
[----:B------:R-:W-:-:S11]  /*4040*/  ISETP.NE.AND P1, PT, R0, 0xd, PT ;  /* 0x0000000d0000780c */ /* 0x000fd60003f25270 */
[----:B------:R-:W-:Y:S05]  /*4050*/  @P0 BRA `(.L_x_59) ;  /* 0x00000000002c0947 */ /* 0x000fea0003800000 */
[----:B------:R-:W3:Y:S01]  /*4060*/  S2UR UR6, SR_CgaCtaId ;  /* 0x00000000000679c3 */ /* 0x000ee20000008800 */
[----:B------:R-:W-:Y:S01]  /*4070*/  UMOV UR4, 0x400 ;  /* 0x0000040000047882 */ /* 0x000fe20000000000 */
[----:B----4-:R-:W-:Y:S01]  /*4080*/  UMOV UR5, 0x20 ;  /* 0x0000002000057882 */ /* 0x010fe20000000000 */
[----:B------:R-:W-:Y:S01]  /*4090*/  ELECT P0, URZ, PT ;  /* 0x0000000000ff782f */ /* 0x000fe20003800000 */
[----:B---3--:R-:W-:Y:S02]  /*40a0*/  ULEA UR6, UR6, UR4, 0x18 ;  /* 0x0000000406067291 */ /* 0x008fe4000f8ec0ff */
[----:B------:R-:W-:-:S04]  /*40b0*/  UIADD3 UR4, UPT, UPT, -UR5, 0x100000, URZ ;  /* 0x0010000005047890 */ /* 0x000fc8000fffe1ff */
[----:B------:R-:W-:Y:S02]  /*40c0*/  USHF.L.U32 UR5, UR4, 0xb, URZ ;  /* 0x0000000b04057899 */ /* 0x000fe400080006ff */
[----:B------:R-:W-:Y:S01]  /*40d0*/  USHF.L.U32 UR4, UR4, 0x1, URZ ;  /* 0x0000000104047899 */ /* 0x000fe200080006ff */
[----:B------:R-:W3:Y:S11]  /*40e0*/  FENCE.VIEW.ASYNC.S ;  /* 0x00000000000073c6 */ /* 0x000ef60000000000 */
[----:B---3--:R3:W4:Y:S01]  /*40f0*/  SYNCS.EXCH.64 URZ, [UR6+0x120], UR4 ;  /* 0x0001200406ff75b2 */ /* 0x0087220008000100 */
[----:B------:R-:W-:Y:S01]  /*4100*/  NOP ;  /* 0x0000000000007918 */ /* 0x000fe20000000000 */
.L_x_59:
[----:B------:R-:W-:Y:S01]  /*4110*/  NOP ;  /* 0x0000000000007918 */ /* 0x000fe20000000000 */
[----:B------:R-:W-:Y:S05]  /*4120*/  @P1 BRA `(.L_x_60) ;  /* 0x00000004005c1947 */ /* 0x000fea0003800000 */
[----:B------:R-:W-:-:S08]  /*4130*/  NOP ;  /* 0x0000000000007918 */ /* 0x000fd00000000000 */
[----:B------:R-:W1:-:S00]  /*4140*/  USETMAXREG.DEALLOC.CTAPOOL 0x48 ;  /* 0x00000048000079c8 */ /* 0x000e4000080e0500 */
[----:B---3--:R-:W3:Y:S01]  /*4150*/  LDCU UR4, c[0x0][0x610] ;  /* 0x0000c200ff0477ac */ /* 0x008ee20008000800 */
[----:B------:R-:W2:Y:S01]  /*4160*/  LDCU.U8 UR8, c[0x0][0x614] ;  /* 0x0000c280ff0877ac */ /* 0x000ea20008000000 */
[----:B------:R-:W5:Y:S01]  /*4170*/  LDCU.U8 UR6, c[0x0][0x615] ;  /* 0x0000c2a0ff0677ac */ /* 0x000f620008000000 */
[----:B------:R-:W4:Y:S02]  /*4180*/  LDCU UR7, c[0x0][0x61c] ;  /* 0x0000c380ff0777ac */ /* 0x000f240008000800 */
[----:B---34-:R-:W-:-:S04]  /*4190*/  UIMAD.WIDE.U32 UR4, UR75, UR4, URZ ;  /* 0x000000044b0472a5 */ /* 0x018fc8000f8e00ff */
[----:B------:R-:W-:-:S04]  /*41a0*/  UIADD3 UR4, UPT, UPT, UR75, -UR5, URZ ;  /* 0x800000054b047290 */ /* 0x000fc8000fffe0ff */
[----:B--2---:R-:W-:Y:S01]  /*41b0*/  USHF.R.U32.HI UR4, URZ, UR8, UR4 ;  /* 0x00000008ff047299 */ /* 0x004fe20008011604 */
[----:B------:R-:W2:Y:S03]  /*41c0*/  LDCU.U8 UR8, c[0x0][0x620] ;  /* 0x0000c400ff0877ac */ /* 0x000ea60008000000 */
[----:B------:R-:W-:-:S04]  /*41d0*/  UIADD3 UR4, UPT, UPT, UR5, UR4, URZ ;  /* 0x0000000405047290 */ /* 0x000fc8000fffe0ff */
[----:B-----5:R-:W-:Y:S01]  /*41e0*/  USHF.R.U32.HI UR11, URZ, UR6, UR4 ;  /* 0x00000006ff0b7299 */ /* 0x020fe20008011604 */
[----:B------:R-:W3:Y:S03]  /*41f0*/  LDCU UR6, c[0x0][0x624] ;  /* 0x0000c480ff0677ac */ /* 0x000ee60008000800 */
[----:B------:R-:W-:-:S07]  /*4200*/  UIMAD.WIDE.U32 UR4, UR11, UR7, URZ ;  /* 0x000000070b0472a5 */ /* 0x000fce000f8e00ff */
[----:B------:R-:W-:Y:S02]  /*4210*/  UMOV UR4, UR5 ;  /* 0x0000000500047c82 */ /* 0x000fe40008000000 */
[----:B------:R-:W-:-:S04]  /*4220*/  UIADD3 UR12, UPT, UPT, UR11, -UR4, URZ ;  /* 0x800000040b0c7290 */ /* 0x000fc8000fffe0ff */
[----:B--2---:R-:W-:Y:S02]  /*4230*/  USHF.R.U32.HI UR12, URZ, UR8, UR12 ;  /* 0x00000008ff0c7299 */ /* 0x004fe4000801160c */
[----:B---3--:R-:W-:Y:S02]  /*4240*/  UISETP.GE.AND UP0, UPT, UR75, UR6, UPT ;  /* 0x000000064b00728c */ /* 0x008fe4000bf06270 */
[----:B------:R-:W-:-:S07]  /*4250*/  UIADD3 UR12, UPT, UPT, UR4, UR12, URZ ;  /* 0x0000000c040c7290 */ /* 0x000fce000fffe0ff */
[----:B-1----:R-:W-:Y:S05]  /*4260*/  BRA.U UP0, `(.L_x_60) ;  /* 0x00000005000c7547 */ /* 0x002fea000b800000 */
[----:B------:R-:W-:Y:S01]  /*4270*/  S2UR UR13, SR_CgaCtaId ;  /* 0x00000000000d79c3 */ /* 0x000fe20000008800 */
[----:B------:R-:W1:Y:S01]  /*4280*/  LDCU.U8 UR4, c[0x0][0x621] ;  /* 0x0000c420ff0477ac */ /* 0x000e620008000000 */
[----:B------:R-:W-:Y:S01]  /*4290*/  HFMA2 R6, -RZ, RZ, 0, 0 ;  /* 0x00000000ff067431 */ /* 0x000fe200000001ff */
[----:B------:R-:W-:Y:S01]  /*42a0*/  MOV R5, 0x1 ;  /* 0x0000000100057802 */ /* 0x000fe20000000f00 */
[----:B------:R-:W2:Y:S01]  /*42b0*/  LDCU.64 UR6, c[0x0][0x348] ;  /* 0x00006900ff0677ac */ /* 0x000ea20008000a00 */
[----:B------:R-:W3:Y:S01]  /*42c0*/  LDCU UR8, c[0x0][0x60c] ;  /* 0x0000c180ff0877ac */ /* 0x000ee20008000800 */
[----:B------:R-:W4:Y:S01]  /*42d0*/  LDCU UR9, c[0x0][0x618] ;  /* 0x0000c300ff0977ac */ /* 0x000f220008000800 */
[----:B------:R-:W-:Y:S01]  /*42e0*/  UMOV UR5, 0x400 ;  /* 0x0000040000057882 */ /* 0x000fe20000000000 */
[----:B------:R-:W-:Y:S02]  /*42f0*/  UIADD3 UR10, UPT, UPT, -UR11, URZ, URZ ;  /* 0x000000ff0b0a7290 */ /* 0x000fe4000fffe1ff */
[----:B-1----:R-:W-:Y:S01]  /*4300*/  USHF.R.U32.HI UR12, URZ, UR4, UR12 ;  /* 0x00000004ff0c7299 */ /* 0x002fe2000801160c */
[----:B------:R-:W1:Y:S02]  /*4310*/  S2UR UR25, SR_CgaSize ;  /* 0x00000000001979c3 */ /* 0x000e640000008a00 */
[----:B-1----:R-:W-:-:S12]  /*4320*/  UIMAD UR25, UR25, -0xa0, URZ ;  /* 0xffffff60191978a4 */ /* 0x002fd8000f8e02ff */
[----:B------:R-:W1:Y:S01]  /*4330*/  LDCU UR25, c[0x0][UR25+0x2c0] ;  /* 0x00005800191977ac */ /* 0x000e620008000800 */
[----:B--2---:R-:W-:Y:S02]  /*4340*/  UIADD3 UR14, UP0, UPT, UR6, 0x200, URZ ;  /* 0x00000200060e7890 */ /* 0x004fe4000ff1e0ff */
[----:B------:R-:W-:Y:S02]  /*4350*/  UIADD3 UR4, UPT, UPT, -UR12, URZ, URZ ;  /* 0x000000ff0c047290 */ /* 0x000fe4000fffe1ff */
[----:B------:R-:W-:Y:S02]  /*4360*/  ULEA UR13, UR13, UR5, 0x18 ;  /* 0x000000050d0d7291 */ /* 0x000fe4000f8ec0ff */
[----:B------:R-:W-:Y:S01]  /*4370*/  UIADD3.X UR15, UPT, UPT, URZ, UR7, URZ, UP0, !UPT ;  /* 0x00000007ff0f7290 */ /* 0x000fe200087fe4ff */
[----:B------:R-:W2:Y:S01]  /*4380*/  LDCU UR22, c[0x0][0x624] ;  /* 0x0000c480ff1677ac */ /* 0x000ea20008000800 */
[----:B------:R-:W5:Y:S01]  /*4390*/  LDCU UR24, c[0x0][0x610] ;  /* 0x0000c200ff1877ac */ /* 0x000f620008000800 */
[----:B------:R-:W1:Y:S01]  /*43a0*/  LDCU UR23, c[0x0][0x60c] ;  /* 0x0000c180ff1777ac */ /* 0x000e620008000800 */
[----:B------:R-:W1:Y:S01]  /*43b0*/  LDCU.64 UR16, c[0x0][0x618] ;  /* 0x0000c300ff1077ac */ /* 0x000e620008000a00 */
[----:B---3--:R-:W-:-:S02]  /*43c0*/  UIMAD UR10, UR8, UR10, UR75 ;  /* 0x0000000a080a72a4 */ /* 0x008fc4000f8e024b */
[----:B------:R-:W-:Y:S02]  /*43d0*/  UIADD3 UR19, UPT, UPT, UR13, 0x800, URZ ;  /* 0x000008000d137890 */ /* 0x000fe4000fffe0ff */
[----:B------:R-:W-:Y:S02]  /*43e0*/  UIADD3 UR18, UPT, UPT, UR13, 0x4800, URZ ;  /* 0x000048000d127890 */ /* 0x000fe4000fffe0ff */
[----:B----4-:R-:W-:Y:S01]  /*43f0*/  UIMAD UR11, UR9, UR4, UR11 ;  /* 0x00000004090b72a4 */ /* 0x010fe2000f8e020b */
[----:B------:R-:W-:Y:S01]  /*4400*/  UMOV UR7, UR75 ;  /* 0x0000004b00077c82 */ /* 0x000fe20008000000 */
[----:B------:R-:W-:Y:S01]  /*4410*/  UMOV UR21, URZ ;  /* 0x000000ff00157c82 */ /* 0x000fe20008000000 */
[----:B------:R-:W-:-:S09]  /*4420*/  UMOV UR20, 0x40 ;  /* 0x0000004000147882 */ /* 0x000fd20000000000 */
.L_x_62:
[----:B------:R-:W-:Y:S01]  /*4430*/  SHF.L.U32 R8, R6, 0x1f, RZ ;  /* 0x0000001f06087819 */ /* 0x000fe200000006ff */
[----:B-1----:R-:W-:Y:S01]  /*4440*/  UIADD3 UR7, UPT, UPT, UR25, UR7, URZ ;  /* 0x0000000719077290 */ /* 0x002fe2000fffe0ff */
[----:B------:R-:W-:Y:S01]  /*4450*/  R2UR UR6, R3 ;  /* 0x00000000030672ca */ /* 0x000fe200000e0000 */
[----:B------:R-:W-:Y:S01]  /*4460*/  UMOV UR8, UR19 ;  /* 0x0000001300087c82 */ /* 0x000fe20008000000 */
[----:B------:R-:W1:Y:S01]  /*4470*/  SYNCS.PHASECHK.TRANS64.TRYWAIT P0, [UR13+0xf0], R8 ;  /* 0x0000f008ff0075a7 */ /* 0x000e62000800110d */
[----:B-----5:R-:W-:Y:S01]  /*4480*/  UIMAD.WIDE.U32 UR4, UR7, UR24, URZ ;  /* 0x00000018070472a5 */ /* 0x020fe2000f8e00ff */
[----:B------:R-:W-:-:S06]  /*4490*/  UMOV UR9, UR21 ;  /* 0x0000001500097c82 */ /* 0x000fcc0008000000 */
[----:B------:R-:W-:Y:S02]  /*44a0*/  UMOV UR4, UR5 ;  /* 0x0000000500047c82 */ /* 0x000fe40008000000 */
[----:B------:R-:W-:Y:S02]  /*44b0*/  UIADD3 UR5, UPT, UPT, UR7, -UR4, URZ ;  /* 0x8000000407057290 */ /* 0x000fe4000fffe0ff */
[----:B------:R-:W-:-:S04]  /*44c0*/  ULEA UR10, UR10, UR6, 0x1 ;  /* 0x000000060a0a7291 */ /* 0x000fc8000f8e08ff */
[----:B------:R-:W-:Y:S01]  /*44d0*/  USHF.L.U32 UR10, UR10, 0x7, URZ ;  /* 0x000000070a0a7899 */ /* 0x000fe200080006ff */
[----:B-1----:R-:W-:Y:S11]  /*44e0*/  @!P0 BRA `(.L_x_61) ;  /* 0x0000007400308947 */ /* 0x002ff60003800000 */
.L_x_130:
[----:B------:R-:W3:Y:S01]  /*44f0*/  LDCU.U8 UR6, c[0x0][0x614] ;  /* 0x0000c280ff0677ac */ /* 0x000ee20008000000 */
[----:B------:R4:W-:Y:S01]  /*4500*/  UTMASTG.4D [UR8], [UR14], desc[URZ] ;  /* 0x0000ff080e0073b5 */ /* 0x0009e20008019000 */
[----:B------:R-:W-:Y:S01]  /*4510*/  LOP3.LUT R6, R6, 0x1, RZ, 0x3c, !PT ;  /* 0x0000000106067812 */ /* 0x000fe200078e3cff */
[----:B------:R-:W5:Y:S01]  /*4520*/  LDCU.U8 UR26, c[0x0][0x620] ;  /* 0x0000c400ff1a77ac */ /* 0x000f620008000000 */
[----:B--2---:R-:W-:Y:S02]  /*4530*/  UISETP.GE.AND UP0, UPT, UR7, UR22, UPT ;  /* 0x000000160700728c */ /* 0x004fe4000bf06270 */
[----:B---3--:R-:W-:Y:S01]  /*4540*/  USHF.R.U32.HI UR5, URZ, UR6, UR5 ;  /* 0x00000006ff057299 */ /* 0x008fe20008011605 */
[----:B------:R-:W2:Y:S03]  /*4550*/  LDCU.U8 UR6, c[0x0][0x615] ;  /* 0x0000c2a0ff0677ac */ /* 0x000ea60008000000 */
[----:B------:R-:W-:Y:S01]  /*4560*/  UIADD3 UR4, UPT, UPT, UR4, UR5, URZ ;  /* 0x0000000504047290 */ /* 0x000fe2000fffe0ff */
[----:B----4-:R-:W-:Y:S01]  /*4570*/  UMOV UR8, UR18 ;  /* 0x0000001200087c82 */ /* 0x010fe20008000000 */
[----:B------:R-:W-:-:S02]  /*4580*/  UMOV UR9, UR20 ;  /* 0x0000001400097c82 */ /* 0x000fc40008000000 */
[----:B--2---:R-:W-:Y:S01]  /*4590*/  USHF.R.U32.HI UR6, URZ, UR6, UR4 ;  /* 0x00000006ff067299 */ /* 0x004fe20008011604 */
[----:B------:R2:W-:Y:S03]  /*45a0*/  UTMASTG.4D [UR8], [UR14], desc[URZ] ;  /* 0x0000ff080e0073b5 */ /* 0x0005e60008019000 */
[----:B------:R-:W-:Y:S01]  /*45b0*/  UIMAD.WIDE.U32 UR4, UR6, UR17, URZ ;  /* 0x00000011060472a5 */ /* 0x000fe2000f8e00ff */
[----:B------:R0:W-:Y:S06]  /*45c0*/  UTMACMDFLUSH ;  /* 0x00000000000079b7 */ /* 0x0001ec0000000000 */
[----:B------:R-:W-:Y:S01]  /*45d0*/  UMOV UR4, UR5 ;  /* 0x0000000500047c82 */ /* 0x000fe20008000000 */
[----:B------:R-:W-:-:S04]  /*45e0*/  DEPBAR.LE SB0, 0x0 ;  /* 0x000080000000791a */ /* 0x000fc80000000000 */
[----:B--2---:R-:W-:Y:S01]  /*45f0*/  UIADD3 UR12, UPT, UPT, UR6, -UR4, URZ ;  /* 0x80000004060c7290 */ /* 0x004fe2000fffe0ff */
[----:B------:R2:W-:Y:S03]  /*4600*/  SYNCS.ARRIVE.TRANS64.ART0 RZ, [UR13+0xf8], R5 ;  /* 0x0000f805ffff79a7 */ /* 0x0005e6000850000d */
[----:B-----5:R-:W-:Y:S01]  /*4610*/  USHF.R.U32.HI UR12, URZ, UR26, UR12 ;  /* 0x0000001aff0c7299 */ /* 0x020fe2000801160c */
[----:B------:R-:W3:Y:S03]  /*4620*/  LDCU.U8 UR26, c[0x0][0x621] ;  /* 0x0000c420ff1a77ac */ /* 0x000ee60008000000 */
[----:B------:R-:W-:Y:S02]  /*4630*/  UIADD3 UR12, UPT, UPT, UR4, UR12, URZ ;  /* 0x0000000c040c7290 */ /* 0x000fe4000fffe0ff */
[----:B------:R-:W-:-:S04]  /*4640*/  UIADD3 UR4, UPT, UPT, -UR6, URZ, URZ ;  /* 0x000000ff06047290 */ /* 0x000fc8000fffe1ff */
[----:B------:R-:W-:Y:S02]  /*4650*/  UIMAD UR10, UR23, UR4, UR7 ;  /* 0x00000004170a72a4 */ /* 0x000fe4000f8e0207 */
[----:B---3--:R-:W-:-:S04]  /*4660*/  USHF.R.U32.HI UR12, URZ, UR26, UR12 ;  /* 0x0000001aff0c7299 */ /* 0x008fc8000801160c */
[----:B------:R-:W-:-:S04]  /*4670*/  UIADD3 UR11, UPT, UPT, -UR12, URZ, URZ ;  /* 0x000000ff0c0b7290 */ /* 0x000fc8000fffe1ff */
[----:B------:R-:W-:Y:S01]  /*4680*/  UIMAD UR11, UR16, UR11, UR6 ;  /* 0x0000000b100b72a4 */ /* 0x000fe2000f8e0206 */
[----:B--2---:R-:W-:Y:S11]  /*4690*/  BRA.U !UP0, `(.L_x_62) ;  /* 0xfffffffd08647547 */ /* 0x004ff6000b83ffff */
.L_x_60:
[----:B------:R-:W-:-:S13]  /*46a0*/  ISETP.GT.AND P0, PT, R0, 0x3, PT ;  /* 0x000000030000780c */ /* 0x000fda0003f04270 */
[----:B------:R-:W-:Y:S05]  /*46b0*/  @P0 BRA `(.L_x_63) ;  /* 0x0000004c00040947 */ /* 0x000fea0003800000 */
[----:B------:R-:W-:Y:S01]  /*46c0*/  NOP ;  /* 0x0000000000007918 */ /* 0x000fe20000000000 */
.L_x_64:
[----:B------:R-:W-:-:S08]  /*46d0*/  NOP ;  /* 0x0000000000007918 */ /* 0x000fd00000000000 */
[----:B------:R-:W1:Y:S02]  /*46e0*/  USETMAXREG.TRY_ALLOC.CTAPOOL UP0, 0xb0 ;  /* 0x000000b0000079c8 */ /* 0x000e640008000600 */
[----:B-1----:R-:W-:Y:S05]  /*46f0*/  BRA.U !UP0, `(.L_x_64) ;  /* 0xfffffffd08f47547 */ /* 0x002fea000b83ffff */
[----:B---3--:R-:W1:Y:S01]  /*4700*/  LDCU UR6, c[0x0][0x38c] ;  /* 0x00007180ff0677ac */ /* 0x008e620008000800 */
[----:B------:R-:W-:Y:S01]  /*4710*/  HFMA2 R140, -RZ, RZ, 0, 5.9604644775390625e-08 ;  /* 0x00000001ff8c7431 */ /* 0x000fe200000001ff */
[----:B------:R-:W3:Y:S01]  /*4720*/  LDCU UR7, c[0x0][0x624] ;  /* 0x0000c480ff0777ac */ /* 0x000ee20008000800 */
[----:B-1----:R-:W-:Y:S02]  /*4730*/  UIADD3 UR4, UPT, UPT, -UR6, URZ, URZ ;  /* 0x000000ff06047290 */ /* 0x002fe4000fffe1ff */
[----:B----4-:R-:W-:Y:S02]  /*4740*/  UIADD3 UR5, UPT, UPT, UR6, -0x1, URZ ;  /* 0xffffffff06057890 */ /* 0x010fe4000fffe0ff */
[----:B------:R-:W-:Y:S02]  /*4750*/  USHF.R.S32.HI UR4, URZ, 0x1f, UR4 ;  /* 0x0000001fff047899 */ /* 0x000fe40008011404 */
[----:B------:R-:W-:Y:S02]  /*4760*/  UISETP.GT.AND UP0, UPT, UR6, URZ, UPT ;  /* 0x000000ff0600728c */ /* 0x000fe4000bf04270 */
[----:B------:R-:W-:-:S02]  /*4770*/  USHF.R.S32.HI UR9, URZ, 0x1f, UR5 ;  /* 0x0000001fff097899 */ /* 0x000fc40008011405 */
[----:B------:R-:W-:Y:S02]  /*4780*/  ULEA.HI UR4, UR4, -UR6, URZ, 0x7 ;  /* 0x8000000604047291 */ /* 0x000fe4000f8f38ff */
[----:B------:R-:W-:Y:S02]  /*4790*/  ULEA.HI UR9, UR9, UR5, URZ, 0x7 ;  /* 0x0000000509097291 */ /* 0x000fe4000f8f38ff */
[----:B------:R-:W-:Y:S02]  /*47a0*/  USHF.R.S32.HI UR4, URZ, 0x7, UR4 ;  /* 0x00000007ff047899 */ /* 0x000fe40008011404 */
[----:B------:R-:W-:Y:S02]  /*47b0*/  USHF.R.S32.HI UR9, URZ, 0x7, UR9 ;  /* 0x00000007ff097899 */ /* 0x000fe40008011409 */
[----:B------:R-:W-:Y:S02]  /*47c0*/  @!UP0 ULOP3.LUT UR9, URZ, UR4, URZ, 0x33, !UPT ;  /* 0x00000004ff098292 */ /* 0x000fe4000f8e33ff */
[----:B---3--:R-:W-:Y:S01]  /*47d0*/  UISETP.GE.AND UP0, UPT, UR75, UR7, UPT ;  /* 0x000000074b00728c */ /* 0x008fe2000bf06270 */
[----:B------:R-:W-:Y:S08]  /*47e0*/  BAR.SYNC.DEFER_BLOCKING 0x2, 0x120 ;  /* 0x0084800000007b1d */ /* 0x000ff00000010000 */
[----:B------:R-:W-:Y:S05]  /*47f0*/  BRA.U UP0, `(.L_x_65) ;  /* 0x0000004900947547 */ /* 0x000fea000b800000 */
[----:B------:R-:W-:Y:S01]  /*4800*/  S2UR UR5, SR_CgaCtaId ;  /* 0x00000000000579c3 */ /* 0x000fe20000008800 */
[----:B------:R-:W-:Y:S01]  /*4810*/  UISETP.LT.AND UP0, UPT, URZ, UR9, UPT ;  /* 0x00000009ff00728c */ /* 0x000fe2000bf01270 */
[----:B------:R-:W-:Y:S01]  /*4820*/  SHF.R.S32.HI R3, RZ, 0x1f, R0 ;  /* 0x0000001fff037819 */ /* 0x000fe20000011400 */
[----:B------:R-:W-:Y:S01]  /*4830*/  UMOV UR7, 0x400 ;  /* 0x0000040000077882 */ /* 0x000fe20000000000 */
[----:B------:R-:W-:Y:S01]  /*4840*/  R2UR UR12, R2 ;  /* 0x00000000020c72ca */ /* 0x000fe200000e0000 */
[----:B------:R-:W-:Y:S01]  /*4850*/  USEL UR4, URZ, UR9, !UP0 ;  /* 0x00000009ff047287 */ /* 0x000fe2000c000000 */
[----:B------:R-:W-:Y:S01]  /*4860*/  LEA.HI R3, R3, R0, RZ, 0x2 ;  /* 0x0000000003037211 */ /* 0x000fe200078f10ff */
[----:B------:R-:W-:Y:S01]  /*4870*/  IMAD.MOV.U32 R133, RZ, RZ, -0x1 ;  /* 0xffffffffff857424 */ /* 0x000fe200078e00ff */
[----:B------:R-:W-:Y:S01]  /*4880*/  S2UR UR8, SR_CgaCtaId ;  /* 0x00000000000879c3 */ /* 0x000fe20000008800 */
[----:B------:R-:W-:Y:S01]  /*4890*/  UIMAD UR4, UR4, -0x80, UR6 ;  /* 0xffffff80040478a4 */ /* 0x000fe2000f8e0206 */
[----:B------:R-:W-:Y:S01]  /*48a0*/  LOP3.LUT R3, R3, 0xfffffffc, RZ, 0xc0, !PT ;  /* 0xfffffffc03037812 */ /* 0x000fe200078ec0ff */
[----:B------:R-:W-:Y:S01]  /*48b0*/  UMOV UR10, 0x400 ;  /* 0x00000400000a7882 */ /* 0x000fe20000000000 */
[----:B------:R-:W-:Y:S01]  /*48c0*/  UMOV UR11, 0x400 ;  /* 0x00000400000b7882 */ /* 0x000fe20000000000 */
[----:B------:R-:W-:Y:S01]  /*48d0*/  IMAD.MOV.U32 R140, RZ, RZ, 0x1 ;  /* 0x00000001ff8c7424 */ /* 0x000fe200078e00ff */
[----:B------:R-:W-:Y:S01]  /*48e0*/  IADD3 R132, PT, PT, R0, 0x3, -R3 ;  /* 0x0000000300847810 */ /* 0x000fe20007ffe803 */
[----:B--2--5:R-:W-:Y:S01]  /*48f0*/  IMAD R4, RZ, RZ, -UR4 ;  /* 0x80000004ff047e24 */ /* 0x024fe2000f8e02ff */
[----:B------:R-:W-:Y:S01]  /*4900*/  S2UR UR14, SR_CgaCtaId ;  /* 0x00000000000e79c3 */ /* 0x000fe20000008800 */
[----:B------:R-:W-:-:S07]  /*4910*/  IMAD.MOV.U32 R139, RZ, RZ, RZ ;  /* 0x000000ffff8b7224 */ /* 0x000fce00078e00ff */
[----:B------:R-:W1:Y:S02]  /*4920*/  S2UR UR15, SR_CgaSize ;  /* 0x00000000000f79c3 */ /* 0x000e640000008a00 */
[----:B-1----:R-:W-:-:S12]  /*4930*/  UIMAD UR15, UR15, -0xa0, URZ ;  /* 0xffffff600f0f78a4 */ /* 0x002fd8000f8e02ff */
[----:B------:R-:W1:Y:S01]  /*4940*/  LDCU UR15, c[0x0][UR15+0x2c0] ;  /* 0x000058000f0f77ac */ /* 0x000e620008000800 */
[C---:B------:R-:W-:Y:S02]  /*4950*/  VIADDMNMX R136, R4.reuse, 0x20, RZ, !PT ;  /* 0x0000002004887846 */ /* 0x040fe400078001ff */
[C---:B------:R-:W-:Y:S01]  /*4960*/  VIADDMNMX R6, R4.reuse, 0x40, RZ, !PT ;  /* 0x0000004004067846 */ /* 0x040fe200078001ff */
[----:B------:R-:W-:Y:S01]  /*4970*/  UMOV UR13, UR75 ;  /* 0x0000004b000d7c82 */ /* 0x000fe20008000000 */
[----:B------:R-:W-:Y:S01]  /*4980*/  ULEA UR5, UR5, UR7, 0x18 ;  /* 0x0000000705057291 */ /* 0x000fe2000f8ec0ff */
[C---:B------:R-:W-:Y:S02]  /*4990*/  VIADDMNMX R134, R4.reuse, 0x60, RZ, !PT ;  /* 0x0000006004867846 */ /* 0x040fe400078001ff */
[----:B------:R-:W-:Y:S02]  /*49a0*/  VIADDMNMX R4, R4, 0x80, RZ, !PT ;  /* 0x0000008004047846 */ /* 0x000fe400078001ff */
[----:B------:R-:W-:-:S02]  /*49b0*/  SHF.R.U32.HI R136, RZ, R136, R133 ;  /* 0x00000088ff887219 */ /* 0x000fc40000011685 */
[--C-:B------:R-:W-:Y:S01]  /*49c0*/  SHF.R.U32.HI R135, RZ, R6, R133.reuse ;  /* 0x00000006ff877219 */ /* 0x100fe20000011685 */
[----:B------:R-:W-:Y:S01]  /*49d0*/  ULEA UR7, UR8, UR10, 0x18 ;  /* 0x0000000a08077291 */ /* 0x000fe2000f8ec0ff */
[--C-:B------:R-:W-:Y:S01]  /*49e0*/  SHF.R.U32.HI R134, RZ, R134, R133.reuse ;  /* 0x00000086ff867219 */ /* 0x100fe20000011685 */
[----:B------:R-:W-:Y:S01]  /*49f0*/  UIADD3 UR10, UPT, UPT, UR5, 0xc0, URZ ;  /* 0x000000c0050a7890 */ /* 0x000fe2000fffe0ff */
[----:B------:R-:W-:-:S03]  /*4a00*/  SHF.R.U32.HI R133, RZ, R4, R133 ;  /* 0x00000004ff857219 */ /* 0x000fc60000011685 */
[----:B------:R-:W-:Y:S02]  /*4a10*/  UPRMT UR10, UR12, 0x654, UR10 ;  /* 0x000006540c0a7896 */ /* 0x000fe4000800000a */
[----:B------:R-:W-:Y:S02]  /*4a20*/  ULEA UR14, UR14, UR11, 0x18 ;  /* 0x0000000b0e0e7291 */ /* 0x000fe4000f8ec0ff */
[----:B------:R-:W-:-:S04]  /*4a30*/  UIADD3 UR11, UPT, UPT, UR5, 0xb8, URZ ;  /* 0x000000b8050b7890 */ /* 0x000fc8000fffe0ff */
[----:B------:R-:W-:-:S03]  /*4a40*/  UPRMT UR11, UR12, 0x654, UR11 ;  /* 0x000006540c0b7896 */ /* 0x000fc6000800000b */
[----:B-1----:R-:W-:-:S09]  /*4a50*/  UMOV UR12, URZ ;  /* 0x000000ff000c7c82 */ /* 0x002fd20008000000 */
.L_x_73:
[----:B-1----:R-:W-:Y:S02]  /*4a60*/  SHF.L.U32 R4, R140, 0x1f, RZ ;  /* 0x0000001f8c047819 */ /* 0x002fe400000006ff */
[----:B------:R-:W-:Y:S02]  /*4a70*/  SHF.L.U32 R6, R139, 0x1f, RZ ;  /* 0x0000001f8b067819 */ /* 0x000fe400000006ff */
[----:B------:R-:W1:Y:S02]  /*4a80*/  SYNCS.PHASECHK.TRANS64.TRYWAIT P0, [UR7+0xe8], R4 ;  /* 0x0000e804ff0075a7 */ /* 0x000e640008001107 */
[----:B-1----:R-:W-:Y:S05]  /*4a90*/  @!P0 BRA `(.L_x_66) ;  /* 0x0000006c00e08947 */ /* 0x002fea0003800000 */
.L_x_132:
[----:B------:R-:W2:Y:S01]  /*4aa0*/  SYNCS.PHASECHK.TRANS64.TRYWAIT P0, [UR7+0xb0], R6 ;  /* 0x0000b006ff0075a7 */ /* 0x000ea20008001107 */
[----:B-1----:R-:W1:Y:S02]  /*4ab0*/  S2R R3, SR_TID.X ;  /* 0x0000000000037919 */ /* 0x002e640000002100 */
[----:B-1----:R-:W-:-:S05]  /*4ac0*/  IMAD.U32 R138, R3, 0x10000, RZ ;  /* 0x00010000038a7824 */ /* 0x002fca00078e00ff */
[----:B------:R-:W-:-:S04]  /*4ad0*/  LOP3.LUT R138, R138, 0x600000, RZ, 0xc0, !PT ;  /* 0x006000008a8a7812 */ /* 0x000fc800078ec0ff */
[----:B------:R-:W-:Y:S01]  /*4ae0*/  R2UR UR4, R138 ;  /* 0x000000008a0472ca */ /* 0x000fe200000e0000 */
[----:B--2---:R-:W-:-:S14]  /*4af0*/  @!P0 BRA `(.L_x_67) ;  /* 0x0000006c00e48947 */ /* 0x004fdc0003800000 */
.L_x_134:
[----:B------:R-:W2:Y:S01]  /*4b00*/  LDTM.x32 R100, tmem[UR4] ;  /* 0x00000004006479ee */ /* 0x000ea200082c0000 */
[----:B------:R-:W-:Y:S01]  /*4b10*/  LOP3.LUT R137, R138, 0x20, RZ, 0xfc, !PT ;  /* 0x000000208a897812 */ /* 0x000fe200078efcff */
[----:B------:R-:W-:Y:S01]  /*4b20*/  UISETP.GE.AND UP0, UPT, UR9, 0x1, UPT ;  /* 0x000000010900788c */ /* 0x000fe2000bf06270 */
[----:B------:R-:W-:Y:S02]  /*4b30*/  R2P PR, R136, 0x7e ;  /* 0x0000007e88007804 */ /* 0x000fe40000000000 */
[----:B------:R-:W-:Y:S02]  /*4b40*/  R2UR UR4, R137 ;  /* 0x00000000890472ca */ /* 0x000fe400000e0000 */
[C---:B------:R-:W-:Y:S02]  /*4b50*/  LOP3.LUT R141, R138.reuse, 0x40, RZ, 0xfc, !PT ;  /* 0x000000408a8d7812 */ /* 0x040fe400078efcff */
[----:B------:R-:W-:Y:S02]  /*4b60*/  LOP3.LUT R142, R138, 0x60, RZ, 0xfc, !PT ;  /* 0x000000608a8e7812 */ /* 0x000fe400078efcff */
[----:B------:R-:W-:-:S02]  /*4b70*/  R2UR UR5, R141 ;  /* 0x000000008d0572ca */ /* 0x000fc400000e0000 */
[----:B------:R-:W-:-:S05]  /*4b80*/  LOP3.LUT R143, R138, 0x50, RZ, 0xfc, !PT ;  /* 0x000000508a8f7812 */ /* 0x000fca00078efcff */
[----:B------:R-:W3:Y:S01]  /*4b90*/  LDTM.x32 R68, tmem[UR4] ;  /* 0x00000004004479ee */ /* 0x000ee200082c0000 */
[----:B------:R-:W-:Y:S02]  /*4ba0*/  R2UR UR4, R141 ;  /* 0x000000008d0472ca */ /* 0x000fe400000e0000 */
[----:B--2---:R-:W-:Y:S02]  /*4bb0*/  SEL R155, R101, 0xff800000, P1 ;  /* 0xff800000659b7807 */ /* 0x004fe40000800000 */
[----:B------:R-:W-:Y:S02]  /*4bc0*/  SEL R102, R102, 0xff800000, P2 ;  /* 0xff80000066667807 */ /* 0x000fe40001000000 */
[----:B------:R-:W-:Y:S02]  /*4bd0*/  SEL R103, R103, 0xff800000, P3 ;  /* 0xff80000067677807 */ /* 0x000fe40001800000 */
[----:B------:R-:W-:Y:S02]  /*4be0*/  SEL R104, R104, 0xff800000, P4 ;  /* 0xff80000068687807 */ /* 0x000fe40002000000 */
[----:B------:R-:W-:-:S03]  /*4bf0*/  SEL R105, R105, 0xff800000, P5 ;  /* 0xff80000069697807 */ /* 0x000fc60002800000 */
[----:B------:R-:W2:Y:S01]  /*4c00*/  LDTM.x32 R36, tmem[UR4] ;  /* 0x00000004002479ee */ /* 0x000ea200082c0000 */
[----:B------:R-:W-:Y:S02]  /*4c10*/  SEL R156, R106, 0xff800000, P6 ;  /* 0xff8000006a9c7807 */ /* 0x000fe40003000000 */
[----:B------:R-:W-:Y:S02]  /*4c20*/  R2P PR, R136.B1, 0x7f ;  /* 0x0000007f88007804 */ /* 0x000fe40000001000 */
[----:B------:R-:W-:-:S03]  /*4c30*/  R2UR UR4, R142 ;  /* 0x000000008e0472ca */ /* 0x000fc600000e0000 */
[----:B------:R-:W-:Y:S02]  /*4c40*/  SEL R108, R108, 0xff800000, P0 ;  /* 0xff8000006c6c7807 */ /* 0x000fe40000000000 */
[----:B------:R-:W-:Y:S02]  /*4c50*/  SEL R109, R109, 0xff800000, P1 ;  /* 0xff8000006d6d7807 */ /* 0x000fe40000800000 */
[----:B------:R-:W-:Y:S02]  /*4c60*/  SEL R110, R110, 0xff800000, P2 ;  /* 0xff8000006e6e7807 */ /* 0x000fe40001000000 */
[----:B------:R-:W-:Y:S02]  /*4c70*/  SEL R111, R111, 0xff800000, P3 ;  /* 0xff8000006f6f7807 */ /* 0x000fe40001800000 */
[----:B------:R-:W-:Y:S02]  /*4c80*/  SEL R112, R112, 0xff800000, P4 ;  /* 0xff80000070707807 */ /* 0x000fe40002000000 */
[----:B------:R-:W-:Y:S01]  /*4c90*/  SEL R113, R113, 0xff800000, P5 ;  /* 0xff80000071717807 */ /* 0x000fe20002800000 */
[----:B-1----:R-:W1:Y:S01]  /*4ca0*/  LDTM.x32 R4, tmem[UR4] ;  /* 0x00000004000479ee */ /* 0x002e6200082c0000 */
[----:B------:R-:W-:Y:S01]  /*4cb0*/  SEL R158, R114, 0xff800000, P6 ;  /* 0xff800000729e7807 */ /* 0x000fe20003000000 */
[----:B------:R-:W4:Y:S01]  /*4cc0*/  LDCU UR4, c[0x0][0x600] ;  /* 0x0000c000ff0477ac */ /* 0x000f220008000800 */
[----:B------:R5:W-:Y:S06]  /*4cd0*/  BAR.ARV R132, 0x40 ;  /* 0x000100840000751d */ /* 0x000bec0000002000 */
[----:B------:R-:W-:-:S05]  /*4ce0*/  R2P PR, R136.B2, 0x7f ;  /* 0x0000007f88007804 */ /* 0x000fca0000002000 */
[----:B------:R-:W-:Y:S02]  /*4cf0*/  SEL R116, R116, 0xff800000, P0 ;  /* 0xff80000074747807 */ /* 0x000fe40000000000 */
[----:B------:R-:W-:Y:S02]  /*4d00*/  SEL R117, R117, 0xff800000, P1 ;  /* 0xff80000075757807 */ /* 0x000fe40000800000 */
[----:B------:R-:W-:Y:S02]  /*4d10*/  SEL R118, R118, 0xff800000, P2 ;  /* 0xff80000076767807 */ /* 0x000fe40001000000 */
[----:B------:R-:W-:Y:S02]  /*4d20*/  SEL R119, R119, 0xff800000, P3 ;  /* 0xff80000077777807 */ /* 0x000fe40001800000 */
[----:B------:R-:W-:Y:S02]  /*4d30*/  SEL R120, R120, 0xff800000, P4 ;  /* 0xff80000078787807 */ /* 0x000fe40002000000 */
[----:B------:R-:W-:-:S02]  /*4d40*/  SEL R121, R121, 0xff800000, P5 ;  /* 0xff80000079797807 */ /* 0x000fc40002800000 */
[----:B------:R-:W-:Y:S02]  /*4d50*/  SEL R122, R122, 0xff800000, P6 ;  /* 0xff8000007a7a7807 */ /* 0x000fe40003000000 */
[----:B------:R-:W-:-:S05]  /*4d60*/  R2P PR, R136.B3, 0x7f ;  /* 0x0000007f88007804 */ /* 0x000fca0000003000 */
[----:B------:R-:W-:Y:S02]  /*4d70*/  SEL R125, R125, 0xff800000, P1 ;  /* 0xff8000007d7d7807 */ /* 0x000fe40000800000 */
[----:B------:R-:W-:Y:S02]  /*4d80*/  SEL R126, R126, 0xff800000, P2 ;  /* 0xff8000007e7e7807 */ /* 0x000fe40001000000 */
[----:B------:R-:W-:Y:S02]  /*4d90*/  SEL R127, R127, 0xff800000, P3 ;  /* 0xff8000007f7f7807 */ /* 0x000fe40001800000 */
[----:B------:R-:W-:Y:S02]  /*4da0*/  SEL R128, R128, 0xff800000, P4 ;  /* 0xff80000080807807 */ /* 0x000fe40002000000 */
[----:B------:R-:W-:Y:S02]  /*4db0*/  SEL R129, R129, 0xff800000, P5 ;  /* 0xff80000081817807 */ /* 0x000fe40002800000 */
[----:B------:R-:W-:-:S02]  /*4dc0*/  SEL R130, R130, 0xff800000, P6 ;  /* 0xff80000082827807 */ /* 0x000fc40003000000 */
[----:B------:R-:W-:Y:S02]  /*4dd0*/  R2P PR, R135, 0x7e ;  /* 0x0000007e87007804 */ /* 0x000fe40000000000 */
[----:B------:R-:W-:-:S03]  /*4de0*/  SEL R124, R124, 0xff800000, P0 ;  /* 0xff8000007c7c7807 */ /* 0x000fc60000000000 */
[----:B---3--:R-:W-:Y:S02]  /*4df0*/  SEL R101, R69, 0xff800000, P1 ;  /* 0xff80000045657807 */ /* 0x008fe40000800000 */
[----:B------:R-:W-:Y:S02]  /*4e00*/  SEL R70, R70, 0xff800000, P2 ;  /* 0xff80000046467807 */ /* 0x000fe40001000000 */
[----:B------:R-:W-:Y:S02]  /*4e10*/  SEL R71, R71, 0xff800000, P3 ;  /* 0xff80000047477807 */ /* 0x000fe40001800000 */
[----:B------:R-:W-:Y:S02]  /*4e20*/  SEL R72, R72, 0xff800000, P4 ;  /* 0xff80000048487807 */ /* 0x000fe40002000000 */
[----:B------:R-:W-:Y:S02]  /*4e30*/  SEL R73, R73, 0xff800000, P5 ;  /* 0xff80000049497807 */ /* 0x000fe40002800000 */
[----:B------:R-:W-:-:S02]  /*4e40*/  SEL R106, R74, 0xff800000, P6 ;  /* 0xff8000004a6a7807 */ /* 0x000fc40003000000 */
        /* <DEDUP_REMOVED lines=25> */
[----:B--2---:R-:W-:Y:S02]  /*4fe0*/  SEL R69, R37, 0xff800000, P1 ;  /* 0xff80000025457807 */ /* 0x004fe40000800000 */
        /* <DEDUP_REMOVED lines=30> */
[----:B-1----:R-:W-:Y:S02]  /*51d0*/  SEL R37, R5, 0xff800000, P1 ;  /* 0xff80000005257807 */ /* 0x002fe40000800000 */
[----:B------:R-:W-:Y:S02]  /*51e0*/  SEL R52, R6, 0xff800000, P2 ;  /* 0xff80000006347807 */ /* 0x000fe40001000000 */
[----:B------:R-:W-:Y:S02]  /*51f0*/  SEL R53, R7, 0xff800000, P3 ;  /* 0xff80000007357807 */ /* 0x000fe40001800000 */
[----:B------:R-:W-:Y:S02]  /*5200*/  SEL R54, R8, 0xff800000, P4 ;  /* 0xff80000008367807 */ /* 0x000fe40002000000 */
[----:B------:R-:W-:Y:S02]  /*5210*/  SEL R55, R9, 0xff800000, P5 ;  /* 0xff80000009377807 */ /* 0x000fe40002800000 */
[----:B------:R-:W-:-:S02]  /*5220*/  SEL R42, R10, 0xff800000, P6 ;  /* 0xff8000000a2a7807 */ /* 0x000fc40003000000 */
[----:B------:R-:W-:Y:S02]  /*5230*/  R2P PR, R133.B1, 0x7f ;  /* 0x0000007f85007804 */ /* 0x000fe40000001000 */
[----:B------:R-:W-:Y:S02]  /*5240*/  LOP3.LUT R5, R136, 0x1, RZ, 0xc0, !PT ;  /* 0x0000000188057812 */ /* 0x000fe400078ec0ff */
[----:B------:R-:W-:Y:S02]  /*5250*/  FMNMX R6, R102, R103, !PT ;  /* 0x0000006766067209 */ /* 0x000fe40007800000 */
[----:B------:R-:W-:Y:S02]  /*5260*/  SEL R56, R12, 0xff800000, P0 ;  /* 0xff8000000c387807 */ /* 0x000fe40000000000 */
[----:B------:R-:W-:Y:S02]  /*5270*/  SEL R57, R13, 0xff800000, P1 ;  /* 0xff8000000d397807 */ /* 0x000fe40000800000 */
[----:B------:R-:W-:-:S02]  /*5280*/  SEL R60, R14, 0xff800000, P2 ;  /* 0xff8000000e3c7807 */ /* 0x000fc40001000000 */
[----:B------:R-:W-:Y:S02]  /*5290*/  SEL R61, R15, 0xff800000, P3 ;  /* 0xff8000000f3d7807 */ /* 0x000fe40001800000 */
[----:B------:R-:W-:Y:S02]  /*52a0*/  SEL R62, R16, 0xff800000, P4 ;  /* 0xff800000103e7807 */ /* 0x000fe40002000000 */
[----:B------:R-:W-:Y:S02]  /*52b0*/  SEL R63, R17, 0xff800000, P5 ;  /* 0xff800000113f7807 */ /* 0x000fe40002800000 */
[----:B------:R-:W-:Y:S02]  /*52c0*/  SEL R50, R18, 0xff800000, P6 ;  /* 0xff80000012327807 */ /* 0x000fe40003000000 */
[----:B------:R-:W-:Y:S02]  /*52d0*/  R2P PR, R133.B2, 0x7f ;  /* 0x0000007f85007804 */ /* 0x000fe40000002000 */
[----:B------:R-:W-:-:S03]  /*52e0*/  FMNMX3 R6, R6, R110, R111, !PT ;  /* 0x0000006e06067276 */ /* 0x000fc6000780006f */
[----:B------:R-:W-:Y:S02]  /*52f0*/  SEL R20, R20, 0xff800000, P0 ;  /* 0xff80000014147807 */ /* 0x000fe40000000000 */
[----:B------:R-:W-:Y:S02]  /*5300*/  SEL R21, R21, 0xff800000, P1 ;  /* 0xff80000015157807 */ /* 0x000fe40000800000 */
[----:B------:R-:W-:Y:S02]  /*5310*/  SEL R22, R22, 0xff800000, P2 ;  /* 0xff80000016167807 */ /* 0x000fe40001000000 */
[----:B------:R-:W-:Y:S02]  /*5320*/  SEL R23, R23, 0xff800000, P3 ;  /* 0xff80000017177807 */ /* 0x000fe40001800000 */
[----:B------:R-:W-:Y:S02]  /*5330*/  SEL R24, R24, 0xff800000, P4 ;  /* 0xff80000018187807 */ /* 0x000fe40002000000 */
[----:B------:R-:W-:-:S02]  /*5340*/  SEL R25, R25, 0xff800000, P5 ;  /* 0xff80000019197807 */ /* 0x000fc40002800000 */
[----:B------:R-:W-:Y:S02]  /*5350*/  SEL R26, R26, 0xff800000, P6 ;  /* 0xff8000001a1a7807 */ /* 0x000fe40003000000 */
[----:B------:R-:W-:Y:S02]  /*5360*/  R2P PR, R133.B3, 0x7f ;  /* 0x0000007f85007804 */ /* 0x000fe40000003000 */
[----:B------:R-:W-:-:S03]  /*5370*/  FMNMX3 R6, R6, R118, R119, !PT ;  /* 0x0000007606067276 */ /* 0x000fc60007800077 */
[----:B------:R-:W-:Y:S02]  /*5380*/  SEL R28, R28, 0xff800000, P0 ;  /* 0xff8000001c1c7807 */ /* 0x000fe40000000000 */
[----:B------:R-:W-:Y:S02]  /*5390*/  ISETP.NE.U32.AND P0, PT, R5, 0x1, PT ;  /* 0x000000010500780c */ /* 0x000fe40003f05070 */
[----:B------:R-:W-:Y:S02]  /*53a0*/  LOP3.LUT R5, R135, 0x1, RZ, 0xc0, !PT ;  /* 0x0000000187057812 */ /* 0x000fe400078ec0ff */
[----:B------:R-:W-:Y:S02]  /*53b0*/  SEL R154, R100, 0xff800000, !P0 ;  /* 0xff800000649a7807 */ /* 0x000fe40004000000 */
[----:B------:R-:W-:Y:S02]  /*53c0*/  LOP3.LUT P0, RZ, R136, 0x80, RZ, 0xc0, !PT ;  /* 0x0000008088ff7812 */ /* 0x000fe4000780c0ff */
[----:B------:R-:W-:-:S02]  /*53d0*/  FMNMX R7, R154, R155, !PT ;  /* 0x0000009b9a077209 */ /* 0x000fc40007800000 */
[----:B------:R-:W-:Y:S02]  /*53e0*/  SEL R157, R107, 0xff800000, P0 ;  /* 0xff8000006b9d7807 */ /* 0x000fe40000000000 */
[C---:B------:R-:W-:Y:S02]  /*53f0*/  LOP3.LUT P0, RZ, R136.reuse, 0x8000, RZ, 0xc0, !PT ;  /* 0x0000800088ff7812 */ /* 0x040fe4000780c0ff */
[----:B------:R-:W-:Y:S02]  /*5400*/  FMNMX3 R7, R7, R108, R109, !PT ;  /* 0x0000006c07077276 */ /* 0x000fe4000780006d */
[----:B------:R-:W-:Y:S02]  /*5410*/  SEL R159, R115, 0xff800000, P0 ;  /* 0xff800000739f7807 */ /* 0x000fe40000000000 */
[----:B------:R-:W-:Y:S02]  /*5420*/  LOP3.LUT P0, RZ, R136, 0x800000, RZ, 0xc0, !PT ;  /* 0x0080000088ff7812 */ /* 0x000fe4000780c0ff */
[----:B------:R-:W-:-:S02]  /*5430*/  FMNMX3 R7, R7, R116, R117, !PT ;  /* 0x0000007407077276 */ /* 0x000fc40007800075 */
[----:B------:R-:W-:Y:S02]  /*5440*/  SEL R123, R123, 0xff800000, P0 ;  /* 0xff8000007b7b7807 */ /* 0x000fe40000000000 */
[----:B------:R-:W-:Y:S02]  /*5450*/  ISETP.GT.AND P0, PT, R136, -0x1, PT ;  /* 0xffffffff8800780c */ /* 0x000fe40003f04270 */
[----:B------:R-:W-:Y:S02]  /*5460*/  FMNMX3 R7, R7, R124, R125, !PT ;  /* 0x0000007c07077276 */ /* 0x000fe4000780007d */
[----:B------:R-:W-:Y:S02]  /*5470*/  SEL R131, R131, 0xff800000, !P0 ;  /* 0xff80000083837807 */ /* 0x000fe40004000000 */
[----:B------:R-:W-:Y:S02]  /*5480*/  ISETP.NE.U32.AND P0, PT, R5, 0x1, PT ;  /* 0x000000010500780c */ /* 0x000fe40003f05070 */
[----:B------:R-:W-:-:S02]  /*5490*/  LOP3.LUT R5, R134, 0x1, RZ, 0xc0, !PT ;  /* 0x0000000186057812 */ /* 0x000fc400078ec0ff */
[----:B------:R-:W-:Y:S02]  /*54a0*/  SEL R100, R68, 0xff800000, !P0 ;  /* 0xff80000044647807 */ /* 0x000fe40004000000 */
[----:B------:R-:W-:Y:S02]  /*54b0*/  LOP3.LUT P0, RZ, R135, 0x80, RZ, 0xc0, !PT ;  /* 0x0000008087ff7812 */ /* 0x000fe4000780c0ff */
[----:B------:R-:W-:Y:S02]  /*54c0*/  FMNMX3 R6, R6, R126, R127, !PT ;  /* 0x0000007e06067276 */ /* 0x000fe4000780007f */
[----:B------:R-:W-:Y:S02]  /*54d0*/  SEL R107, R75, 0xff800000, P0 ;  /* 0xff8000004b6b7807 */ /* 0x000fe40000000000 */
[----:B------:R-:W-:Y:S02]  /*54e0*/  LOP3.LUT P0, RZ, R135, 0x8000, RZ, 0xc0, !PT ;  /* 0x0000800087ff7812 */ /* 0x000fe4000780c0ff */
[----:B------:R-:W-:-:S02]  /*54f0*/  FMNMX3 R7, R7, R100, R101, !PT ;  /* 0x0000006407077276 */ /* 0x000fc40007800065 */
[----:B------:R-:W-:Y:S02]  /*5500*/  SEL R115, R83, 0xff800000, P0 ;  /* 0xff80000053737807 */ /* 0x000fe40000000000 */
[----:B------:R-:W-:Y:S02]  /*5510*/  LOP3.LUT P0, RZ, R135, 0x800000, RZ, 0xc0, !PT ;  /* 0x0080000087ff7812 */ /* 0x000fe4000780c0ff */
[----:B------:R-:W-:Y:S02]  /*5520*/  FMNMX3 R6, R6, R70, R71, !PT ;  /* 0x0000004606067276 */ /* 0x000fe40007800047 */
[----:B------:R-:W-:Y:S02]  /*5530*/  SEL R91, R91, 0xff800000, P0 ;  /* 0xff8000005b5b7807 */ /* 0x000fe40000000000 */
[----:B------:R-:W-:Y:S02]  /*5540*/  ISETP.GT.AND P0, PT, R135, -0x1, PT ;  /* 0xffffffff8700780c */ /* 0x000fe40003f04270 */
[----:B------:R-:W-:-:S02]  /*5550*/  FMNMX3 R7, R7, R76, R77, !PT ;  /* 0x0000004c07077276 */ /* 0x000fc4000780004d */
[----:B------:R-:W-:Y:S02]  /*5560*/  SEL R99, R99, 0xff800000, !P0 ;  /* 0xff80000063637807 */ /* 0x000fe40004000000 */
[----:B------:R-:W-:Y:S02]  /*5570*/  ISETP.NE.U32.AND P0, PT, R5, 0x1, PT ;  /* 0x000000010500780c */ /* 0x000fe40003f05070 */
[----:B------:R-:W-:Y:S02]  /*5580*/  LOP3.LUT R5, R133, 0x1, RZ, 0xc0, !PT ;  /* 0x0000000185057812 */ /* 0x000fe400078ec0ff */
[----:B------:R-:W-:Y:S02]  /*5590*/  SEL R68, R36, 0xff800000, !P0 ;  /* 0xff80000024447807 */ /* 0x000fe40004000000 */
[----:B------:R-:W-:Y:S02]  /*55a0*/  LOP3.LUT P0, RZ, R134, 0x80, RZ, 0xc0, !PT ;  /* 0x0000008086ff7812 */ /* 0x000fe4000780c0ff */
[----:B------:R-:W-:-:S02]  /*55b0*/  FMNMX3 R6, R6, R78, R79, !PT ;  /* 0x0000004e06067276 */ /* 0x000fc4000780004f */
        /* <DEDUP_REMOVED lines=11> */
[----:B------:R-:W-:-:S02]  /*5670*/  FMNMX R5, R104, R105, !PT ;  /* 0x0000006968057209 */ /* 0x000fc40007800000 */
[----:B------:R-:W-:Y:S02]  /*5680*/  SEL R36, R4, 0xff800000, !P0 ;  /* 0xff80000004247807 */ /* 0x000fe40004000000 */
[----:B------:R-:W-:Y:S02]  /*5690*/  FMNMX R4, R156, R157, !PT ;  /* 0x0000009d9c047209 */ /* 0x000fe40007800000 */
[----:B------:R-:W-:Y:S02]  /*56a0*/  FMNMX3 R5, R5, R112, R113, !PT ;  /* 0x0000007005057276 */ /* 0x000fe40007800071 */
[----:B------:R-:W-:Y:S02]  /*56b0*/  FMNMX3 R4, R4, R158, R159, !PT ;  /* 0x0000009e04047276 */ /* 0x000fe4000780009f */
[----:B------:R-:W-:Y:S02]  /*56c0*/  FMNMX3 R5, R5, R120, R121, !PT ;  /* 0x0000007805057276 */ /* 0x000fe40007800079 */
[----:B------:R-:W-:-:S02]  /*56d0*/  FMNMX3 R4, R4, R122, R123, !PT ;  /* 0x0000007a04047276 */ /* 0x000fc4000780007b */
[----:B------:R-:W-:Y:S02]  /*56e0*/  FMNMX3 R5, R5, R128, R129, !PT ;  /* 0x0000008005057276 */ /* 0x000fe40007800081 */
[----:B------:R-:W-:Y:S02]  /*56f0*/  FMNMX3 R4, R4, R130, R131, !PT ;  /* 0x0000008204047276 */ /* 0x000fe40007800083 */
        /* <DEDUP_REMOVED lines=19> */
[----:B------:R-:W-:Y:S02]  /*5830*/  LOP3.LUT P0, RZ, R133, 0x80, RZ, 0xc0, !PT ;  /* 0x0000008085ff7812 */ /* 0x000fe4000780c0ff */
[----:B------:R-:W-:Y:S02]  /*5840*/  FMNMX3 R5, R5, R148, R149, !PT ;  /* 0x0000009405057276 */ /* 0x000fe40007800095 */
[----:B------:R-:W-:-:S02]  /*5850*/  FMNMX3 R4, R4, R58, R59, !PT ;  /* 0x0000003a04047276 */ /* 0x000fc4000780003b */
[----:B------:R-:W-:Y:S02]  /*5860*/  FMNMX3 R7, R7, R152, R153, !PT ;  /* 0x0000009807077276 */ /* 0x000fe40007800099 */
[----:B------:R-:W-:Y:S02]  /*5870*/  FMNMX3 R6, R6, R150, R151, !PT ;  /* 0x0000009606067276 */ /* 0x000fe40007800097 */
[----:B------:R-:W-:Y:S02]  /*5880*/  SEL R43, R11, 0xff800000, P0 ;  /* 0xff8000000b2b7807 */ /* 0x000fe40000000000 */
        /* <DEDUP_REMOVED lines=12> */
[----:B------:R-:W-:Y:S02]  /*5950*/  ISETP.GT.AND P0, PT, R133, -0x1, PT ;  /* 0xffffffff8500780c */ /* 0x000fe40003f04270 */
[----:B------:R-:W-:Y:S02]  /*5960*/  FMNMX3 R5, R5, R62, R63, !PT ;  /* 0x0000003e05057276 */ /* 0x000fe4000780003f */
[----:B------:R-:W-:-:S02]  /*5970*/  FMNMX3 R4, R4, R50, R51, !PT ;  /* 0x0000003204047276 */ /* 0x000fc40007800033 */
[----:B------:R-:W-:Y:S02]  /*5980*/  FMNMX3 R7, R7, R20, R21, !PT ;  /* 0x0000001407077276 */ /* 0x000fe40007800015 */
[----:B------:R-:W-:Y:S02]  /*5990*/  FMNMX3 R6, R6, R22, R23, !PT ;  /* 0x0000001606067276 */ /* 0x000fe40007800017 */
[----:B------:R-:W-:Y:S02]  /*59a0*/  SEL R29, R29, 0xff800000, P1 ;  /* 0xff8000001d1d7807 */ /* 0x000fe40000800000 */
[----:B------:R-:W-:Y:S02]  /*59b0*/  SEL R160, R30, 0xff800000, P2 ;  /* 0xff8000001ea07807 */ /* 0x000fe40001000000 */
[----:B------:R-:W-:Y:S02]  /*59c0*/  SEL R161, R31, 0xff800000, P3 ;  /* 0xff8000001fa17807 */ /* 0x000fe40001800000 */
[----:B------:R-:W-:-:S02]  /*59d0*/  SEL R163, R35, 0xff800000, !P0 ;  /* 0xff80000023a37807 */ /* 0x000fc40004000000 */
[----:B------:R-:W-:Y:S02]  /*59e0*/  SEL R164, R32, 0xff800000, P4 ;  /* 0xff80000020a47807 */ /* 0x000fe40002000000 */
[----:B------:R-:W-:Y:S02]  /*59f0*/  SEL R165, R33, 0xff800000, P5 ;  /* 0xff80000021a57807 */ /* 0x000fe40002800000 */
[----:B------:R-:W-:Y:S02]  /*5a00*/  FMNMX3 R7, R7, R28, R29, !PT ;  /* 0x0000001c07077276 */ /* 0x000fe4000780001d */
[----:B------:R-:W-:Y:S02]  /*5a10*/  FMNMX3 R6, R6, R160, R161, !PT ;  /* 0x000000a006067276 */ /* 0x000fe400078000a1 */
[----:B------:R-:W-:Y:S02]  /*5a20*/  SEL R162, R34, 0xff800000, P6 ;  /* 0xff80000022a27807 */ /* 0x000fe40003000000 */
[----:B------:R-:W-:-:S02]  /*5a30*/  FMNMX3 R5, R5, R24, R25, !PT ;  /* 0x0000001805057276 */ /* 0x000fc40007800019 */
[----:B------:R-:W-:Y:S02]  /*5a40*/  FMNMX3 R4, R4, R26, R27, !PT ;  /* 0x0000001a04047276 */ /* 0x000fe4000780001b */
[----:B------:R-:W-:Y:S02]  /*5a50*/  FMNMX R6, R7, R6, !PT ;  /* 0x0000000607067209 */ /* 0x000fe40007800000 */
[----:B------:R-:W-:Y:S02]  /*5a60*/  FMNMX3 R5, R5, R164, R165, !PT ;  /* 0x000000a405057276 */ /* 0x000fe400078000a5 */
[----:B------:R-:W-:-:S04]  /*5a70*/  FMNMX3 R4, R4, R162, R163, !PT ;  /* 0x000000a204047276 */ /* 0x000fc800078000a3 */
[----:B------:R-:W-:-:S04]  /*5a80*/  FMNMX3 R166, R6, R5, R4, !PT ;  /* 0x0000000506a67276 */ /* 0x000fc80007800004 */
[----:B------:R-:W-:-:S04]  /*5a90*/  FSETP.NEU.AND P0, PT, R166, -INF , PT ;  /* 0xff800000a600780b */ /* 0x000fc80003f0d000 */
[----:B------:R-:W-:Y:S02]  /*5aa0*/  FSEL R4, R166, RZ, P0 ;  /* 0x000000ffa6047208 */ /* 0x000fe40000000000 */
[----:B------:R-:W-:-:S03]  /*5ab0*/  ELECT P0, URZ, PT ;  /* 0x0000000000ff782f */ /* 0x000fc60003800000 */
[----:B----4-:R-:W-:-:S04]  /*5ac0*/  FFMA R167, -R4, UR4, RZ ;  /* 0x0000000404a77c23 */ /* 0x010fc800080001ff */
[--C-:B------:R-:W-:Y:S02]  /*5ad0*/  FFMA2 R34, R104.F32x2.HI_LO, UR4.F32, R167.reuse.F32 ;  /* 0x0000000468227c49 */ /* 0x100fe400092000a7 */
[--C-:B------:R-:W-:Y:S02]  /*5ae0*/  FFMA2 R104, R108.F32x2.HI_LO, UR4.F32, R167.reuse.F32 ;  /* 0x000000046c687c49 */ /* 0x100fe400092000a7 */
[--C-:B------:R-:W-:Y:S02]  /*5af0*/  FFMA2 R108, R110.F32x2.HI_LO, UR4.F32, R167.reuse.F32 ;  /* 0x000000046e6c7c49 */ /* 0x100fe400092000a7 */
[--C-:B------:R-:W-:Y:S01]  /*5b00*/  FFMA2 R32, R102.F32x2.HI_LO, UR4.F32, R167.reuse.F32 ;  /* 0x0000000466207c49 */ /* 0x100fe200092000a7 */
[----:B------:R-:W-:Y:S01]  /*5b10*/  MUFU.EX2 R34, R34 ;  /* 0x0000002200227308 */ /* 0x000fe20000000800 */
[--C-:B------:R-:W-:Y:S02]  /*5b20*/  FFMA2 R110, R112.F32x2.HI_LO, UR4.F32, R167.reuse.F32 ;  /* 0x00000004706e7c49 */ /* 0x100fe400092000a7 */
[----:B------:R-:W-:-:S02]  /*5b30*/  FFMA2 R30, R154.F32x2.HI_LO, UR4.F32, R167.F32 ;  /* 0x000000049a1e7c49 */ /* 0x000fc400092000a7 */
[--C-:B------:R-:W-:Y:S02]  /*5b40*/  FFMA2 R102, R156.F32x2.HI_LO, UR4.F32, R167.reuse.F32 ;  /* 0x000000049c667c49 */ /* 0x100fe400092000a7 */
[--C-:B------:R-:W-:Y:S01]  /*5b50*/  FFMA2 R112, R158.F32x2.HI_LO, UR4.F32, R167.reuse.F32 ;  /* 0x000000049e707c49 */ /* 0x100fe200092000a7 */
[----:B------:R-:W-:Y:S01]  /*5b60*/  MUFU.EX2 R32, R32 ;  /* 0x0000002000207308 */ /* 0x000fe20000000800 */
[--C-:B------:R-:W-:Y:S02]  /*5b70*/  FFMA2 R116, R116.F32x2.HI_LO, UR4.F32, R167.reuse.F32 ;  /* 0x0000000474747c49 */ /* 0x100fe400092000a7 */
[--C-:B------:R-:W-:Y:S02]  /*5b80*/  FFMA2 R118, R118.F32x2.HI_LO, UR4.F32, R167.reuse.F32 ;  /* 0x0000000476767c49 */ /* 0x100fe400092000a7 */
[--C-:B------:R-:W-:Y:S02]  /*5b90*/  FFMA2 R120, R120.F32x2.HI_LO, UR4.F32, R167.reuse.F32 ;  /* 0x0000000478787c49 */ /* 0x100fe400092000a7 */
[--C-:B------:R-:W-:Y:S01]  /*5ba0*/  FFMA2 R122, R122.F32x2.HI_LO, UR4.F32, R167.reuse.F32 ;  /* 0x000000047a7a7c49 */ /* 0x100fe200092000a7 */
[----:B------:R-:W-:Y:S01]  /*5bb0*/  MUFU.EX2 R30, R30 ;  /* 0x0000001e001e7308 */ /* 0x000fe20000000800 */
[----:B------:R-:W-:-:S02]  /*5bc0*/  FFMA2 R124, R124.F32x2.HI_LO, UR4.F32, R167.F32 ;  /* 0x000000047c7c7c49 */ /* 0x000fc400092000a7 */
[--C-:B------:R-:W-:Y:S02]  /*5bd0*/  FFMA2 R126, R126.F32x2.HI_LO, UR4.F32, R167.reuse.F32 ;  /* 0x000000047e7e7c49 */ /* 0x100fe400092000a7 */
[--C-:B------:R-:W-:Y:S02]  /*5be0*/  FFMA2 R128, R128.F32x2.HI_LO, UR4.F32, R167.reuse.F32 ;  /* 0x0000000480807c49 */ /* 0x100fe400092000a7 */
[--C-:B------:R-:W-:Y:S01]  /*5bf0*/  FFMA2 R130, R130.F32x2.HI_LO, UR4.F32, R167.reuse.F32 ;  /* 0x0000000482827c49 */ /* 0x100fe200092000a7 */
[----:B------:R-:W1:Y:S01]  /*5c00*/  MUFU.EX2 R31, R31 ;  /* 0x0000001f001f7308 */ /* 0x000e620000000800 */
[--C-:B------:R-:W-:Y:S02]  /*5c10*/  FFMA2 R100, R100.F32x2.HI_LO, UR4.F32, R167.reuse.F32 ;  /* 0x0000000464647c49 */ /* 0x100fe400092000a7 */
[--C-:B------:R-:W-:Y:S02]  /*5c20*/  FFMA2 R70, R70.F32x2.HI_LO, UR4.F32, R167.reuse.F32 ;  /* 0x0000000446467c49 */ /* 0x100fe400092000a7 */
[----:B------:R-:W-:-:S02]  /*5c30*/  FFMA2 R72, R72.F32x2.HI_LO, UR4.F32, R167.F32 ;  /* 0x0000000448487c49 */ /* 0x000fc400092000a7 */
[--C-:B------:R-:W-:Y:S01]  /*5c40*/  FFMA2 R106, R106.F32x2.HI_LO, UR4.F32, R167.reuse.F32 ;  /* 0x000000046a6a7c49 */ /* 0x100fe200092000a7 */
[----:B------:R-:W2:Y:S01]  /*5c50*/  MUFU.EX2 R33, R33 ;  /* 0x0000002100217308 */ /* 0x000ea20000000800 */
[--C-:B------:R-:W-:Y:S02]  /*5c60*/  FFMA2 R76, R76.F32x2.HI_LO, UR4.F32, R167.reuse.F32 ;  /* 0x000000044c4c7c49 */ /* 0x100fe400092000a7 */
[--C-:B------:R-:W-:Y:S02]  /*5c70*/  FFMA2 R78, R78.F32x2.HI_LO, UR4.F32, R167.reuse.F32 ;  /* 0x000000044e4e7c49 */ /* 0x100fe400092000a7 */
[--C-:B------:R-:W-:Y:S02]  /*5c80*/  FFMA2 R80, R80.F32x2.HI_LO, UR4.F32, R167.reuse.F32 ;  /* 0x0000000450507c49 */ /* 0x100fe400092000a7 */
[--C-:B------:R-:W-:Y:S01]  /*5c90*/  FFMA2 R114, R114.F32x2.HI_LO, UR4.F32, R167.reuse.F32 ;  /* 0x0000000472727c49 */ /* 0x100fe200092000a7 */
[----:B------:R-:W3:Y:S01]  /*5ca0*/  MUFU.EX2 R35, R35 ;  /* 0x0000002300237308 */ /* 0x000ee20000000800 */
[--C-:B------:R-:W-:Y:S01]  /*5cb0*/  FFMA2 R84, R84.F32x2.HI_LO, UR4.F32, R167.reuse.F32 ;  /* 0x0000000454547c49 */ /* 0x100fe200092000a7 */
[----:B-1----:R-:W-:Y:S01]  /*5cc0*/  F2FP.F16.F32.PACK_AB R4, R31, R30 ;  /* 0x0000001e1f04723e */ /* 0x002fe200000000ff */
[----:B------:R-:W-:-:S02]  /*5cd0*/  FFMA2 R86, R86.F32x2.HI_LO, UR4.F32, R167.F32 ;  /* 0x0000000456567c49 */ /* 0x000fc400092000a7 */
[--C-:B------:R-:W-:Y:S02]  /*5ce0*/  FFMA2 R88, R88.F32x2.HI_LO, UR4.F32, R167.reuse.F32 ;  /* 0x0000000458587c49 */ /* 0x100fe400092000a7 */
[--C-:B------:R-:W-:Y:S01]  /*5cf0*/  FFMA2 R90, R90.F32x2.HI_LO, UR4.F32, R167.reuse.F32 ;  /* 0x000000045a5a7c49 */ /* 0x100fe200092000a7 */
[----:B------:R-:W-:Y:S01]  /*5d00*/  MUFU.EX2 R102, R102 ;  /* 0x0000006600667308 */ /* 0x000fe20000000800 */
[--C-:B------:R-:W-:Y:S01]  /*5d10*/  FFMA2 R92, R92.F32x2.HI_LO, UR4.F32, R167.reuse.F32 ;  /* 0x000000045c5c7c49 */ /* 0x100fe200092000a7 */
[----:B--2---:R-:W-:Y:S01]  /*5d20*/  F2FP.F16.F32.PACK_AB R5, R33, R32 ;  /* 0x000000202105723e */ /* 0x004fe200000000ff */
[--C-:B------:R-:W-:Y:S02]  /*5d30*/  FFMA2 R94, R94.F32x2.HI_LO, UR4.F32, R167.reuse.F32 ;  /* 0x000000045e5e7c49 */ /* 0x100fe400092000a7 */
[--C-:B------:R-:W-:Y:S02]  /*5d40*/  FFMA2 R96, R96.F32x2.HI_LO, UR4.F32, R167.reuse.F32 ;  /* 0x0000000460607c49 */ /* 0x100fe400092000a7 */
[--C-:B------:R-:W-:Y:S01]  /*5d50*/  FFMA2 R98, R98.F32x2.HI_LO, UR4.F32, R167.reuse.F32 ;  /* 0x0000000462627c49 */ /* 0x100fe200092000a7 */
[----:B------:R-:W1:Y:S01]  /*5d60*/  MUFU.EX2 R103, R103 ;  /* 0x0000006700677308 */ /* 0x000e620000000800 */
[----:B---3--:R-:W-:Y:S01]  /*5d70*/  F2FP.F16.F32.PACK_AB R6, R35, R34 ;  /* 0x000000222306723e */ /* 0x008fe200000000ff */
[----:B------:R-:W-:-:S02]  /*5d80*/  FFMA2 R68, R68.F32x2.HI_LO, UR4.F32, R167.F32 ;  /* 0x0000000444447c49 */ /* 0x000fc400092000a7 */
[--C-:B------:R-:W-:Y:S02]  /*5d90*/  FFMA2 R38, R38.F32x2.HI_LO, UR4.F32, R167.reuse.F32 ;  /* 0x0000000426267c49 */ /* 0x100fe400092000a7 */
[--C-:B------:R-:W-:Y:S02]  /*5da0*/  FFMA2 R40, R40.F32x2.HI_LO, UR4.F32, R167.reuse.F32 ;  /* 0x0000000428287c49 */ /* 0x100fe400092000a7 */
[----:B------:R-:W-:Y:S01]  /*5db0*/  MUFU.EX2 R104, R104 ;  /* 0x0000006800687308 */ /* 0x000fe20000000800 */
[--C-:B------:R-:W-:Y:S02]  /*5dc0*/  FFMA2 R74, R74.F32x2.HI_LO, UR4.F32, R167.reuse.F32 ;  /* 0x000000044a4a7c49 */ /* 0x100fe400092000a7 */
[--C-:B------:R-:W-:Y:S02]  /*5dd0*/  FFMA2 R44, R44.F32x2.HI_LO, UR4.F32, R167.reuse.F32 ;  /* 0x000000042c2c7c49 */ /* 0x100fe400092000a7 */
[--C-:B------:R-:W-:Y:S02]  /*5de0*/  FFMA2 R46, R46.F32x2.HI_LO, UR4.F32, R167.reuse.F32 ;  /* 0x000000042e2e7c49 */ /* 0x100fe400092000a7 */
[--C-:B------:R-:W-:Y:S01]  /*5df0*/  FFMA2 R48, R48.F32x2.HI_LO, UR4.F32, R167.reuse.F32 ;  /* 0x0000000430307c49 */ /* 0x100fe200092000a7 */
[----:B------:R-:W2:Y:S01]  /*5e00*/  MUFU.EX2 R105, R105 ;  /* 0x0000006900697308 */ /* 0x000ea20000000800 */
[----:B-1----:R-:W-:Y:S01]  /*5e10*/  F2FP.F16.F32.PACK_AB R7, R103, R102 ;  /* 0x000000666707723e */ /* 0x002fe200000000ff */
        /* <DEDUP_REMOVED lines=8> */
[----:B------:R-:W1:Y:S01]  /*5ea0*/  MUFU.EX2 R109, R109 ;  /* 0x0000006d006d7308 */ /* 0x000e620000000800 */
[----:B--2---:R-:W-:Y:S01]  /*5eb0*/  F2FP.F16.F32.PACK_AB R8, R105, R104 ;  /* 0x000000686908723e */ /* 0x004fe200000000ff */
        /* <DEDUP_REMOVED lines=21> */
[--C-:B------:R-:W-:Y:S01]  /*6010*/  FFMA2 R154, R160.F32x2.HI_LO, UR4.F32, R167.reuse.F32 ;  /* 0x00000004a09a7c49 */ /* 0x100fe200092000a7 */
[----:B------:R-:W-:Y:S01]  /*6020*/  LOP3.LUT R160, R138, 0x70, RZ, 0xfc, !PT ;  /* 0x000000708aa07812 */ /* 0x000fe200078efcff */
[--C-:B------:R-:W-:Y:S01]  /*6030*/  FFMA2 R156, R164.F32x2.HI_LO, UR4.F32, R167.reuse.F32 ;  /* 0x00000004a49c7c49 */ /* 0x100fe200092000a7 */
[----:B------:R-:W-:Y:S01]  /*6040*/  LOP3.LUT R161, R140, 0x1, RZ, 0x3c, !PT ;  /* 0x000000018ca17812 */ /* 0x000fe200078e3cff */
[----:B------:R-:W-:Y:S01]  /*6050*/  MUFU.EX2 R116, R116 ;  /* 0x0000007400747308 */ /* 0x000fe20000000800 */
[----:B------:R-:W-:Y:S01]  /*6060*/  FFMA2 R158, R162.F32x2.HI_LO, UR4.F32, R167.F32 ;  /* 0x00000004a29e7c49 */ /* 0x000fe200092000a7 */
[----:B------:R-:W-:Y:S01]  /*6070*/  R2UR UR4, R160 ;  /* 0x00000000a00472ca */ /* 0x000fe200000e0000 */
[----:B------:R-:W-:Y:S02]  /*6080*/  IMAD.MOV.U32 R162, RZ, RZ, 0x1 ;  /* 0x00000001ffa27424 */ /* 0x000fe400078e00ff */
[----:B------:R-:W-:Y:S02]  /*6090*/  FADD2 R30, R30.F32x2.HI_LO, R104.F32x2.HI_LO ;  /* 0x000000681e1e724b */ /* 0x000fe40000000000 */
[----:B------:R-:W-:-:S02]  /*60a0*/  IMAD.U32 R161, R161, -0x80000000, RZ ;  /* 0x80000000a1a17824 */ /* 0x000fc400078e00ff */
[----:B------:R-:W-:Y:S01]  /*60b0*/  FADD2 R32, R32.F32x2.HI_LO, R108.F32x2.HI_LO ;  /* 0x0000006c2020724b */ /* 0x000fe20000000000 */
[----:B------:R-:W2:Y:S01]  /*60c0*/  MUFU.EX2 R117, R117 ;  /* 0x0000007500757308 */ /* 0x000ea20000000800 */
[----:B-1----:R-:W-:Y:S01]  /*60d0*/  F2FP.F16.F32.PACK_AB R11, R113, R112 ;  /* 0x00000070710b723e */ /* 0x002fe200000000ff */
[----:B------:R-:W-:Y:S02]  /*60e0*/  FADD2 R34, R34.F32x2.HI_LO, R110.F32x2.HI_LO ;  /* 0x0000006e2222724b */ /* 0x000fe40000000000 */
[----:B------:R-:W-:-:S04]  /*60f0*/  FADD2 R102, R102.F32x2.HI_LO, R112.F32x2.HI_LO ;  /* 0x000000706666724b */ /* 0x000fc80000000000 */
[----:B------:R-:W-:Y:S08]  /*6100*/  MUFU.EX2 R118, R118 ;  /* 0x0000007600767308 */ /* 0x000ff00000000800 */
[----:B------:R-:W1:Y:S01]  /*6110*/  MUFU.EX2 R119, R119 ;  /* 0x0000007700777308 */ /* 0x000e620000000800 */
[----:B--2---:R-:W-:Y:S01]  /*6120*/  F2FP.F16.F32.PACK_AB R12, R117, R116 ;  /* 0x00000074750c723e */ /* 0x004fe200000000ff */
[----:B------:R-:W-:-:S06]  /*6130*/  FADD2 R30, R30.F32x2.HI_LO, R116.F32x2.HI_LO ;  /* 0x000000741e1e724b */ /* 0x000fcc0000000000 */
[----:B------:R-:W-:Y:S08]  /*6140*/  MUFU.EX2 R120, R120 ;  /* 0x0000007800787308 */ /* 0x000ff00000000800 */
[----:B------:R-:W2:Y:S01]  /*6150*/  MUFU.EX2 R121, R121 ;  /* 0x0000007900797308 */ /* 0x000ea20000000800 */
[----:B-1----:R-:W-:Y:S01]  /*6160*/  F2FP.F16.F32.PACK_AB R13, R119, R118 ;  /* 0x00000076770d723e */ /* 0x002fe200000000ff */
[----:B------:R-:W-:-:S06]  /*6170*/  FADD2 R32, R32.F32x2.HI_LO, R118.F32x2.HI_LO ;  /* 0x000000762020724b */ /* 0x000fcc0000000000 */
        /* <DEDUP_REMOVED lines=23> */
[----:B------:R-:W-:-:S03]  /*62f0*/  FADD2 R102, R102.F32x2.HI_LO, R130.F32x2.HI_LO ;  /* 0x000000826666724b */ /* 0x000fc60000000000 */
[----:B------:R1:W-:Y:S01]  /*6300*/  STTM.x16 tmem[UR5], R4 ;  /* 0x00000004000079ed */ /* 0x0003e20008240005 */
[----:B------:R-:W-:Y:S02]  /*6310*/  R2UR UR5, R143 ;  /* 0x000000008f0572ca */ /* 0x000fe400000e0000 */
[----:B------:R-:W-:Y:S08]  /*6320*/  MUFU.EX2 R70, R70 ;  /* 0x0000004600467308 */ /* 0x000ff00000000800 */
[----:B------:R-:W3:Y:S01]  /*6330*/  MUFU.EX2 R71, R71 ;  /* 0x0000004700477308 */ /* 0x000ee20000000800 */
[----:B--2---:R-:W-:-:S07]  /*6340*/  FADD2 R30, R30.F32x2.HI_LO, R100.F32x2.HI_LO ;  /* 0x000000641e1e724b */ /* 0x004fce0000000000 */
[----:B------:R-:W-:Y:S08]  /*6350*/  MUFU.EX2 R72, R72 ;  /* 0x0000004800487308 */ /* 0x000ff00000000800 */
[----:B------:R-:W2:Y:S01]  /*6360*/  MUFU.EX2 R73, R73 ;  /* 0x0000004900497308 */ /* 0x000ea20000000800 */
[----:B---3--:R-:W-:-:S07]  /*6370*/  FADD2 R32, R32.F32x2.HI_LO, R70.F32x2.HI_LO ;  /* 0x000000462020724b */ /* 0x008fce0000000000 */
[----:B------:R-:W-:Y:S08]  /*6380*/  MUFU.EX2 R106, R106 ;  /* 0x0000006a006a7308 */ /* 0x000ff00000000800 */
[----:B------:R-:W3:Y:S01]  /*6390*/  MUFU.EX2 R107, R107 ;  /* 0x0000006b006b7308 */ /* 0x000ee20000000800 */
[----:B--2---:R-:W-:-:S07]  /*63a0*/  FADD2 R34, R34.F32x2.HI_LO, R72.F32x2.HI_LO ;  /* 0x000000482222724b */ /* 0x004fce0000000000 */
[----:B------:R-:W-:Y:S01]  /*63b0*/  MUFU.EX2 R76, R76 ;  /* 0x0000004c004c7308 */ /* 0x000fe20000000800 */
[----:B-1----:R-:W-:Y:S02]  /*63c0*/  F2FP.F16.F32.PACK_AB R4, R101, R100 ;  /* 0x000000646504723e */ /* 0x002fe400000000ff */
[----:B------:R-:W-:Y:S02]  /*63d0*/  F2FP.F16.F32.PACK_AB R5, R71, R70 ;  /* 0x000000464705723e */ /* 0x000fe400000000ff */
[----:B------:R-:W-:-:S03]  /*63e0*/  F2FP.F16.F32.PACK_AB R6, R73, R72 ;  /* 0x000000484906723e */ /* 0x000fc600000000ff */
[----:B------:R-:W1:Y:S01]  /*63f0*/  MUFU.EX2 R77, R77 ;  /* 0x0000004d004d7308 */ /* 0x000e620000000800 */
[----:B---3--:R-:W-:Y:S01]  /*6400*/  F2FP.F16.F32.PACK_AB R7, R107, R106 ;  /* 0x0000006a6b07723e */ /* 0x008fe200000000ff */
        /* <DEDUP_REMOVED lines=48> */
[----:B------:R-:W-:-:S03]  /*6710*/  FADD2 R102, R102.F32x2.HI_LO, R98.F32x2.HI_LO ;  /* 0x000000626666724b */ /* 0x000fc60000000000 */
[----:B------:R2:W-:Y:S01]  /*6720*/  STTM.x16 tmem[UR5], R4 ;  /* 0x00000004000079ed */ /* 0x0005e20008240005 */
[----:B------:R-:W-:Y:S02]  /*6730*/  R2UR UR5, R142 ;  /* 0x000000008e0572ca */ /* 0x000fe400000e0000 */
[----:B------:R-:W-:Y:S08]  /*6740*/  MUFU.EX2 R38, R38 ;  /* 0x0000002600267308 */ /* 0x000ff00000000800 */
[----:B------:R-:W3:Y:S01]  /*6750*/  MUFU.EX2 R39, R39 ;  /* 0x0000002700277308 */ /* 0x000ee20000000800 */
[----:B-1----:R-:W-:-:S07]  /*6760*/  FADD2 R30, R30.F32x2.HI_LO, R68.F32x2.HI_LO ;  /* 0x000000441e1e724b */ /* 0x002fce0000000000 */
[----:B------:R-:W-:Y:S08]  /*6770*/  MUFU.EX2 R40, R40 ;  /* 0x0000002800287308 */ /* 0x000ff00000000800 */
[----:B------:R-:W1:Y:S01]  /*6780*/  MUFU.EX2 R41, R41 ;  /* 0x0000002900297308 */ /* 0x000e620000000800 */
[----:B---3--:R-:W-:-:S07]  /*6790*/  FADD2 R32, R32.F32x2.HI_LO, R38.F32x2.HI_LO ;  /* 0x000000262020724b */ /* 0x008fce0000000000 */
[----:B------:R-:W-:Y:S08]  /*67a0*/  MUFU.EX2 R74, R74 ;  /* 0x0000004a004a7308 */ /* 0x000ff00000000800 */
[----:B------:R-:W3:Y:S01]  /*67b0*/  MUFU.EX2 R75, R75 ;  /* 0x0000004b004b7308 */ /* 0x000ee20000000800 */
[----:B-1----:R-:W-:-:S07]  /*67c0*/  FADD2 R34, R34.F32x2.HI_LO, R40.F32x2.HI_LO ;  /* 0x000000282222724b */ /* 0x002fce0000000000 */
[----:B------:R-:W-:Y:S01]  /*67d0*/  MUFU.EX2 R44, R44 ;  /* 0x0000002c002c7308 */ /* 0x000fe20000000800 */
[----:B--2---:R-:W-:Y:S02]  /*67e0*/  F2FP.F16.F32.PACK_AB R4, R69, R68 ;  /* 0x000000444504723e */ /* 0x004fe400000000ff */
        /* <DEDUP_REMOVED lines=54> */
[----:B------:R-:W3:Y:S02]  /*6b50*/  FENCE.VIEW.ASYNC.T ;  /* 0x00000000000073c6 */ /* 0x000ee40000000200 */
[----:B---3--:R5:W-:Y:S01]  /*6b60*/  SYNCS.ARRIVE.TRANS64.RED.ART0 RZ, [UR11], R162 ;  /* 0x000000a2ffff79a7 */ /* 0x008be2000850040b */
        /* <DEDUP_REMOVED lines=55> */
[----:B------:R-:W-:-:S04]  /*6ee0*/  FADD2 R32, R32.F32x2.HI_LO, R154.F32x2.HI_LO ;  /* 0x0000009a2020724b */ /* 0x000fc80000000000 */
[----:B------:R-:W-:Y:S02]  /*6ef0*/  FADD2 R30, R30.F32x2.HI_LO, R32.F32x2.HI_LO ;  /* 0x000000201e1e724b */ /* 0x000fe40000000000 */
[----:B------:R-:W-:Y:S08]  /*6f00*/  MUFU.EX2 R158, R158 ;  /* 0x0000009e009e7308 */ /* 0x000ff00000000800 */
[----:B------:R-:W2:Y:S01]  /*6f10*/  MUFU.EX2 R159, R159 ;  /* 0x0000009f009f7308 */ /* 0x000ea20000000800 */
[----:B-1----:R-:W-:Y:S01]  /*6f20*/  F2FP.F16.F32.PACK_AB R18, R157, R156 ;  /* 0x0000009c9d12723e */ /* 0x002fe200000000ff */
[----:B------:R-:W-:Y:S01]  /*6f30*/  FADD2 R34, R34.F32x2.HI_LO, R156.F32x2.HI_LO ;  /* 0x0000009c2222724b */ /* 0x000fe20000000000 */
[----:B--2---:R-:W-:Y:S01]  /*6f40*/  F2FP.F16.F32.PACK_AB R19, R159, R158 ;  /* 0x0000009e9f13723e */ /* 0x004fe200000000ff */
[----:B------:R-:W-:-:S03]  /*6f50*/  FADD2 R102, R102.F32x2.HI_LO, R158.F32x2.HI_LO ;  /* 0x0000009e6666724b */ /* 0x000fc60000000000 */
[----:B------:R5:W-:Y:S01]  /*6f60*/  STTM.x16 tmem[UR4], R4 ;  /* 0x00000004000079ed */ /* 0x000be20008240004 */
[----:B------:R-:W1:Y:S02]  /*6f70*/  FENCE.VIEW.ASYNC.T ;  /* 0x00000000000073c6 */ /* 0x000e640000000200 */
[----:B-1----:R-:W-:Y:S01]  /*6f80*/  NOP ;  /* 0x0000000000007918 */ /* 0x002fe20000000000 */
[----:B------:R5:W-:Y:S01]  /*6f90*/  @P0 SYNCS.ARRIVE.TRANS64.RED.ART0 RZ, [UR10], R162 ;  /* 0x000000a2ffff09a7 */ /* 0x000be2000850040a */
[----:B------:R-:W-:-:S04]  /*6fa0*/  FADD2 R34, R34.F32x2.HI_LO, R102.F32x2.HI_LO ;  /* 0x000000662222724b */ /* 0x000fc80000000000 */
[----:B------:R-:W-:Y:S01]  /*6fb0*/  FADD2 R30, R30.F32x2.HI_LO, R34.F32x2.HI_LO ;  /* 0x000000221e1e724b */ /* 0x000fe20000000000 */
[----:B------:R-:W1:Y:S02]  /*6fc0*/  SYNCS.PHASECHK.TRANS64.TRYWAIT P0, [UR7+0xe8], R161 ;  /* 0x0000e8a1ff0075a7 */ /* 0x000e640008001107 */
[----:B-1---5:R-:W-:Y:S05]  /*6fd0*/  @!P0 BRA `(.L_x_68) ;  /* 0x0000004800c88947 */ /* 0x022fea0003800000 */
.L_x_136:
[----:B------:R-:W-:Y:S01]  /*6fe0*/  FADD R161, R30, R31 ;  /* 0x0000001f1ea17221 */ /* 0x000fe20000000000 */
[----:B------:R-:W-:Y:S01]  /*6ff0*/  LOP3.LUT R139, R139, 0x1, RZ, 0x3c, !PT ;  /* 0x000000018b8b7812 */ /* 0x000fe200078e3cff */
[----:B------:R-:W-:Y:S06]  /*7000*/  BRA.U !UP0, `(.L_x_69) ;  /* 0x0000002108687547 */ /* 0x000fec000b800000 */
[----:B------:R-:W-:Y:S01]  /*7010*/  MOV R165, R166 ;  /* 0x000000a600a57202 */ /* 0x000fe20000000f00 */
[----:B------:R-:W2:Y:S01]  /*7020*/  LDCU UR5, c[0x0][0x600] ;  /* 0x0000c000ff0577ac */ /* 0x000ea20008000800 */
[----:B------:R-:W-:-:S04]  /*7030*/  UMOV UR8, URZ ;  /* 0x000000ff00087c82 */ /* 0x000fc80008000000 */
.L_x_72:
[----:B------:R-:W-:Y:S02]  /*7040*/  SHF.L.U32 R6, R139, 0x1f, RZ ;  /* 0x0000001f8b067819 */ /* 0x000fe400000006ff */
[----:B------:R-:W-:Y:S02]  /*7050*/  R2UR UR4, R138 ;  /* 0x000000008a0472ca */ /* 0x000fe400000e0000 */
[----:B------:R-:W3:Y:S02]  /*7060*/  SYNCS.PHASECHK.TRANS64.TRYWAIT P0, [UR7+0xb0], R6 ;  /* 0x0000b006ff0075a7 */ /* 0x000ee40008001107 */
[----:B---3--:R-:W-:Y:S11]  /*7070*/  @!P0 BRA `(.L_x_70) ;  /* 0x0000004800c08947 */ /* 0x008ff60003800000 */
.L_x_138:
[----:B------:R-:W3:Y:S01]  /*7080*/  LDTM.x32 R100, tmem[UR4] ;  /* 0x00000004006479ee */ /* 0x000ee200082c0000 */
[----:B------:R-:W-:Y:S02]  /*7090*/  R2UR UR4, R137 ;  /* 0x00000000890472ca */ /* 0x000fe400000e0000 */
[----:B------:R-:W-:-:S11]  /*70a0*/  R2UR UR6, R141 ;  /* 0x000000008d0672ca */ /* 0x000fd600000e0000 */
[----:B------:R-:W4:Y:S01]  /*70b0*/  LDTM.x32 R68, tmem[UR4] ;  /* 0x00000004004479ee */ /* 0x000f2200082c0000 */
[----:B------:R-:W-:Y:S01]  /*70c0*/  R2UR UR4, R142 ;  /* 0x000000008e0472ca */ /* 0x000fe200000e0000 */
[----:B------:R-:W5:Y:S01]  /*70d0*/  LDTM.x32 R36, tmem[UR6] ;  /* 0x00000006002479ee */ /* 0x000f6200082c0000 */
[----:B---3--:R-:W-:Y:S02]  /*70e0*/  FMNMX3 R147, R165, R100, R101, !PT ;  /* 0x00000064a5937276 */ /* 0x008fe40007800065 */
[----:B------:R-:W-:Y:S02]  /*70f0*/  FMNMX R144, R102, R103, !PT ;  /* 0x0000006766907209 */ /* 0x000fe40007800000 */
[----:B------:R-:W-:-:S07]  /*7100*/  FMNMX R145, R104, R105, !PT ;  /* 0x0000006968917209 */ /* 0x000fce0007800000 */
[----:B-1----:R-:W1:Y:S01]  /*7110*/  LDTM.x32 R4, tmem[UR4] ;  /* 0x00000004000479ee */ /* 0x002e6200082c0000 */
[----:B------:R-:W-:Y:S02]  /*7120*/  FMNMX R164, R106, R107, !PT ;  /* 0x0000006b6aa47209 */ /* 0x000fe40007800000 */
        /* <DEDUP_REMOVED lines=12> */
[----:B----4-:R-:W-:Y:S02]  /*71f0*/  FMNMX3 R147, R147, R68, R69, !PT ;  /* 0x0000004493937276 */ /* 0x010fe40007800045 */
        /* <DEDUP_REMOVED lines=15> */
[----:B-----5:R-:W-:-:S02]  /*72f0*/  FMNMX3 R147, R147, R36, R37, !PT ;  /* 0x0000002493937276 */ /* 0x020fc40007800025 */
        /* <DEDUP_REMOVED lines=15> */
[----:B-1----:R-:W-:Y:S02]  /*73f0*/  FMNMX3 R147, R147, R4, R5, !PT ;  /* 0x0000000493937276 */ /* 0x002fe40007800005 */
        /* <DEDUP_REMOVED lines=15> */
[----:B------:R-:W-:Y:S02]  /*74f0*/  FMNMX R144, R147, R144, !PT ;  /* 0x0000009093907209 */ /* 0x000fe40007800000 */
[----:B------:R-:W-:Y:S02]  /*7500*/  R2UR UR4, R141 ;  /* 0x000000008d0472ca */ /* 0x000fe400000e0000 */
[----:B------:R-:W-:-:S04]  /*7510*/  FMNMX3 R164, R144, R145, R164, !PT ;  /* 0x0000009190a47276 */ /* 0x000fc800078000a4 */
[----:B------:R-:W-:-:S04]  /*7520*/  FSETP.NEU.AND P0, PT, R164, -INF , PT ;  /* 0xff800000a400780b */ /* 0x000fc80003f0d000 */
[----:B------:R-:W-:-:S05]  /*7530*/  FSEL R144, R164, RZ, P0 ;  /* 0x000000ffa4907208 */ /* 0x000fca0000000000 */
[----:B------:R-:W-:-:S04]  /*7540*/  FADD R162, -R144, R165 ;  /* 0x000000a590a27221 */ /* 0x000fc80000000100 */
[----:B--2---:R-:W-:-:S05]  /*7550*/  FMUL R162, R162, UR5 ;  /* 0x00000005a2a27c20 */ /* 0x004fca0008400000 */
[----:B------:R-:W-:Y:S02]  /*7560*/  FSETP.GE.AND P0, PT, R162, -8, PT ;  /* 0xc1000000a200780b */ /* 0x000fe40003f06000 */
[----:B------:R-:W1:Y:S02]  /*7570*/  MUFU.EX2 R162, R162 ;  /* 0x000000a200a27308 */ /* 0x000e640000000800 */
[C---:B------:R-:W-:Y:S02]  /*7580*/  FSEL R163, R165.reuse, R144, P0 ;  /* 0x00000090a5a37208 */ /* 0x040fe40000000000 */
[----:B------:R-:W-:-:S03]  /*7590*/  FSEL R166, R165, R164, P0 ;  /* 0x000000a4a5a67208 */ /* 0x000fc60000000000 */
[----:B------:R-:W-:-:S04]  /*75a0*/  FFMA R163, -R163, UR5, RZ ;  /* 0x00000005a3a37c23 */ /* 0x000fc800080001ff */
[--C-:B------:R-:W-:Y:S02]  /*75b0*/  FFMA2 R100, R100.F32x2.HI_LO, UR5.F32, R163.reuse.F32 ;  /* 0x0000000564647c49 */ /* 0x100fe400092000a3 */
[--C-:B------:R-:W-:Y:S02]  /*75c0*/  FFMA2 R102, R102.F32x2.HI_LO, UR5.F32, R163.reuse.F32 ;  /* 0x0000000566667c49 */ /* 0x100fe400092000a3 */
[--C-:B------:R-:W-:Y:S02]  /*75d0*/  FFMA2 R104, R104.F32x2.HI_LO, UR5.F32, R163.reuse.F32 ;  /* 0x0000000568687c49 */ /* 0x100fe400092000a3 */
[--C-:B------:R-:W-:Y:S01]  /*75e0*/  FFMA2 R106, R106.F32x2.HI_LO, UR5.F32, R163.reuse.F32 ;  /* 0x000000056a6a7c49 */ /* 0x100fe200092000a3 */
[----:B------:R-:W-:Y:S01]  /*75f0*/  MUFU.EX2 R100, R100 ;  /* 0x0000006400647308 */ /* 0x000fe20000000800 */
[--C-:B------:R-:W-:Y:S01]  /*7600*/  FFMA2 R108, R108.F32x2.HI_LO, UR5.F32, R163.reuse.F32 ;  /* 0x000000056c6c7c49 */ /* 0x100fe200092000a3 */
[----:B-1----:R-:W-:Y:S01]  /*7610*/  FSEL R162, R162, 1, !P0 ;  /* 0x3f800000a2a27808 */ /* 0x002fe20004000000 */
[--C-:B------:R-:W-:Y:S01]  /*7620*/  FFMA2 R110, R110.F32x2.HI_LO, UR5.F32, R163.reuse.F32 ;  /* 0x000000056e6e7c49 */ /* 0x100fe200092000a3 */
[----:B------:R-:W-:Y:S01]  /*7630*/  ELECT P0, URZ, PT ;  /* 0x0000000000ff782f */ /* 0x000fe20003800000 */
[----:B------:R-:W-:-:S02]  /*7640*/  FFMA2 R112, R112.F32x2.HI_LO, UR5.F32, R163.F32 ;  /* 0x0000000570707c49 */ /* 0x000fc400092000a3 */
        /* <DEDUP_REMOVED lines=11> */
[----:B------:R-:W-:Y:S01]  /*7700*/  MUFU.EX2 R103, R103 ;  /* 0x0000006700677308 */ /* 0x000fe20000000800 */
[--C-:B------:R-:W-:Y:S02]  /*7710*/  FFMA2 R144, R84.F32x2.HI_LO, UR5.F32, R163.reuse.F32 ;  /* 0x0000000554907c49 */ /* 0x100fe400092000a3 */
[--C-:B------:R-:W-:Y:S02]  /*7720*/  FFMA2 R124, R68.F32x2.HI_LO, UR5.F32, R163.reuse.F32 ;  /* 0x00000005447c7c49 */ /* 0x100fe400092000a3 */
[--C-:B------:R-:W-:Y:S01]  /*7730*/  FFMA2 R84, R36.F32x2.HI_LO, UR5.F32, R163.reuse.F32 ;  /* 0x0000000524547c49 */ /* 0x100fe200092000a3 */
[----:B------:R-:W-:Y:S01]  /*7740*/  FMNMX R144, R144, -127, !PT ;  /* 0xc2fe000090907809 */ /* 0x000fe20007800000 */
[--C-:B------:R-:W-:Y:S01]  /*7750*/  FFMA2 R152, R60.F32x2.HI_LO, UR5.F32, R163.reuse.F32 ;  /* 0x000000053c987c49 */ /* 0x100fe200092000a3 */
[----:B------:R-:W-:Y:S01]  /*7760*/  MUFU.EX2 R104, R104 ;  /* 0x0000006800687308 */ /* 0x000fe20000000800 */
[----:B------:R-:W-:-:S02]  /*7770*/  FFMA2 R60, R10.F32x2.HI_LO, UR5.F32, R163.F32 ;  /* 0x000000050a3c7c49 */ /* 0x000fc400092000a3 */
[----:B------:R-:W-:Y:S02]  /*7780*/  IMAD.SHL.U32 R11, R3, 0x4, RZ ;  /* 0x00000004030b7824 */ /* 0x000fe400078e00ff */
[--C-:B------:R-:W-:Y:S01]  /*7790*/  FFMA2 R74, R74.F32x2.HI_LO, UR5.F32, R163.reuse.F32 ;  /* 0x000000054a4a7c49 */ /* 0x100fe200092000a3 */
[----:B------:R-:W-:Y:S01]  /*77a0*/  FMNMX R145, R145, -127, !PT ;  /* 0xc2fe000091917809 */ /* 0x000fe20007800000 */
[--C-:B------:R-:W-:Y:S01]  /*77b0*/  FFMA2 R148, R56.F32x2.HI_LO, UR5.F32, R163.reuse.F32 ;  /* 0x0000000538947c49 */ /* 0x100fe200092000a3 */
[----:B------:R-:W-:Y:S01]  /*77c0*/  LOP3.LUT R11, R11, 0x1fc, RZ, 0xc0, !PT ;  /* 0x000001fc0b0b7812 */ /* 0x000fe200078ec0ff */
[----:B------:R-:W1:Y:S01]  /*77d0*/  MUFU.EX2 R105, R105 ;  /* 0x0000006900697308 */ /* 0x000e620000000800 */
[----:B------:R-:W-:Y:S01]  /*77e0*/  FMNMX R164, R74, -127, !PT ;  /* 0xc2fe00004aa47809 */ /* 0x000fe20007800000 */
[--C-:B------:R-:W-:Y:S01]  /*77f0*/  FFMA2 R150, R58.F32x2.HI_LO, UR5.F32, R163.reuse.F32 ;  /* 0x000000053a967c49 */ /* 0x100fe200092000a3 */
[----:B------:R-:W-:Y:S01]  /*7800*/  FMNMX R165, R75, -127, !PT ;  /* 0xc2fe00004ba57809 */ /* 0x000fe20007800000 */
[--C-:B------:R-:W-:Y:S01]  /*7810*/  FFMA2 R154, R62.F32x2.HI_LO, UR5.F32, R163.reuse.F32 ;  /* 0x000000053e9a7c49 */ /* 0x100fe200092000a3 */
[----:B------:R2:W-:Y:S01]  /*7820*/  STS [R11+UR7+0x12c], R162 ;  /* 0x00012ca20b007988 */ /* 0x0005e20008000807 */
[----:B------:R-:W-:-:S02]  /*7830*/  FFMA2 R156, R64.F32x2.HI_LO, UR5.F32, R163.F32 ;  /* 0x00000005409c7c49 */ /* 0x000fc400092000a3 */
[----:B------:R-:W-:Y:S01]  /*7840*/  MUFU.EX2 R106, R106 ;  /* 0x0000006a006a7308 */ /* 0x000fe20000000800 */
[--C-:B------:R-:W-:Y:S01]  /*7850*/  FFMA2 R158, R66.F32x2.HI_LO, UR5.F32, R163.reuse.F32 ;  /* 0x00000005429e7c49 */ /* 0x100fe200092000a3 */
[----:B------:R-:W-:Y:S01]  /*7860*/  FMNMX R154, R154, -127, !PT ;  /* 0xc2fe00009a9a7809 */ /* 0x000fe20007800000 */
[--C-:B------:R-:W-:Y:S01]  /*7870*/  FFMA2 R56, R6.F32x2.HI_LO, UR5.F32, R163.reuse.F32 ;  /* 0x0000000506387c49 */ /* 0x100fe200092000a3 */
[----:B------:R-:W-:Y:S01]  /*7880*/  FMNMX R155, R155, -127, !PT ;  /* 0xc2fe00009b9b7809 */ /* 0x000fe20007800000 */
[--C-:B------:R-:W-:Y:S01]  /*7890*/  FFMA2 R58, R8.F32x2.HI_LO, UR5.F32, R163.reuse.F32 ;  /* 0x00000005083a7c49 */ /* 0x100fe200092000a3 */
[----:B------:R-:W-:Y:S01]  /*78a0*/  FMNMX R156, R156, -127, !PT ;  /* 0xc2fe00009c9c7809 */ /* 0x000fe20007800000 */
[--C-:B------:R-:W-:Y:S01]  /*78b0*/  FFMA2 R62, R12.F32x2.HI_LO, UR5.F32, R163.reuse.F32 ;  /* 0x000000050c3e7c49 */ /* 0x100fe200092000a3 */
[----:B------:R-:W3:Y:S01]  /*78c0*/  MUFU.EX2 R107, R107 ;  /* 0x0000006b006b7308 */ /* 0x000ee20000000800 */
[--C-:B------:R-:W-:Y:S01]  /*78d0*/  FFMA2 R64, R14.F32x2.HI_LO, UR5.F32, R163.reuse.F32 ;  /* 0x000000050e407c49 */ /* 0x100fe200092000a3 */
[----:B-1----:R-:W-:Y:S01]  /*78e0*/  F2FP.F16.F32.PACK_AB R6, R105, R104 ;  /* 0x000000686906723e */ /* 0x002fe200000000ff */
[--C-:B------:R-:W-:Y:S01]  /*78f0*/  FFMA2 R66, R16.F32x2.HI_LO, UR5.F32, R163.reuse.F32 ;  /* 0x0000000510427c49 */ /* 0x100fe200092000a3 */
[----:B------:R-:W-:Y:S01]  /*7900*/  FMNMX R157, R157, -127, !PT ;  /* 0xc2fe00009d9d7809 */ /* 0x000fe20007800000 */
[----:B------:R-:W-:-:S02]  /*7910*/  FFMA2 R76, R76.F32x2.HI_LO, UR5.F32, R163.F32 ;  /* 0x000000054c4c7c49 */ /* 0x000fc400092000a3 */
[----:B------:R-:W-:Y:S01]  /*7920*/  FADD2.RM R74, R164.F32x2.HI_LO, 12582912 ;  /* 0x4b400000a44a744b */ /* 0x000fe20000204000 */
[----:B------:R-:W-:Y:S01]  /*7930*/  MUFU.EX2 R108, R108 ;  /* 0x0000006c006c7308 */ /* 0x000fe20000000800 */
[--C-:B------:R-:W-:Y:S02]  /*7940*/  FFMA2 R70, R70.F32x2.HI_LO, UR5.F32, R163.reuse.F32 ;  /* 0x0000000546467c49 */ /* 0x100fe400092000a3 */
        /* <DEDUP_REMOVED lines=13> */
[----:B------:R-:W3:Y:S01]  /*7a20*/  MUFU.EX2 R111, R111 ;  /* 0x0000006f006f7308 */ /* 0x000ee20000000800 */
[----:B-1----:R-:W-:Y:S01]  /*7a30*/  F2FP.F16.F32.PACK_AB R8, R109, R108 ;  /* 0x0000006c6d08723e */ /* 0x002fe200000000ff */
[--C-:B------:R-:W-:Y:S01]  /*7a40*/  FFMA2 R98, R98.F32x2.HI_LO, UR5.F32, R163.reuse.F32 ;  /* 0x0000000562627c49 */ /* 0x100fe200092000a3 */
[----:B------:R-:W-:Y:S01]  /*7a50*/  FMNMX R94, R94, -127, !PT ;  /* 0xc2fe00005e5e7809 */ /* 0x000fe20007800000 */
[--C-:B------:R-:W-:Y:S01]  /*7a60*/  FFMA2 R38, R38.F32x2.HI_LO, UR5.F32, R163.reuse.F32 ;  /* 0x0000000526267c49 */ /* 0x100fe200092000a3 */
[----:B------:R-:W-:Y:S01]  /*7a70*/  FMNMX R95, R95, -127, !PT ;  /* 0xc2fe00005f5f7809 */ /* 0x000fe20007800000 */
[----:B------:R-:W-:-:S02]  /*7a80*/  FFMA2 R40, R40.F32x2.HI_LO, UR5.F32, R163.F32 ;  /* 0x0000000528287c49 */ /* 0x000fc400092000a3 */
        /* <DEDUP_REMOVED lines=11> */
[--C-:B------:R-:W-:Y:S01]  /*7b40*/  FFMA2 R22, R22.F32x2.HI_LO, UR5.F32, R163.reuse.F32 ;  /* 0x0000000516167c49 */ /* 0x100fe200092000a3 */
[----:B------:R-:W-:Y:S01]  /*7b50*/  FMNMX R52, R52, -127, !PT ;  /* 0xc2fe000034347809 */ /* 0x000fe20007800000 */
[--C-:B------:R-:W-:Y:S01]  /*7b60*/  FFMA2 R24, R24.F32x2.HI_LO, UR5.F32, R163.reuse.F32 ;  /* 0x0000000518187c49 */ /* 0x100fe200092000a3 */
[----:B------:R-:W-:Y:S01]  /*7b70*/  FMNMX R53, R53, -127, !PT ;  /* 0xc2fe000035357809 */ /* 0x000fe20007800000 */
[--C-:B------:R-:W-:Y:S02]  /*7b80*/  FFMA2 R26, R26.F32x2.HI_LO, UR5.F32, R163.reuse.F32 ;  /* 0x000000051a1a7c49 */ /* 0x100fe400092000a3 */
[--C-:B------:R-:W-:Y:S01]  /*7b90*/  FFMA2 R28, R28.F32x2.HI_LO, UR5.F32, R163.reuse.F32 ;  /* 0x000000051c1c7c49 */ /* 0x100fe200092000a3 */
[----:B------:R-:W2:Y:S01]  /*7ba0*/  MUFU.EX2 R115, R115 ;  /* 0x0000007300737308 */ /* 0x000ea20000000800 */
[----:B-1----:R-:W-:Y:S01]  /*7bb0*/  F2FP.F16.F32.PACK_AB R10, R113, R112 ;  /* 0x00000070710a723e */ /* 0x002fe200000000ff */
[----:B------:R-:W-:-:S02]  /*7bc0*/  FFMA2 R30, R30.F32x2.HI_LO, UR5.F32, R163.F32 ;  /* 0x000000051e1e7c49 */ /* 0x000fc400092000a3 */
[--C-:B------:R-:W-:Y:S02]  /*7bd0*/  FFMA2 R32, R32.F32x2.HI_LO, UR5.F32, R163.reuse.F32 ;  /* 0x0000000520207c49 */ /* 0x100fe400092000a3 */
[----:B------:R-:W-:Y:S02]  /*7be0*/  FFMA2 R34, R34.F32x2.HI_LO, UR5.F32, R163.F32 ;  /* 0x0000000522227c49 */ /* 0x000fe400092000a3 */
[----:B------:R-:W-:Y:S08]  /*7bf0*/  MUFU.EX2 R116, R116 ;  /* 0x0000007400747308 */ /* 0x000ff00000000800 */
[----:B------:R-:W1:Y:S01]  /*7c00*/  MUFU.EX2 R117, R117 ;  /* 0x0000007500757308 */ /* 0x000e620000000800 */
[----:B--2---:R-:W-:-:S07]  /*7c10*/  F2FP.F16.F32.PACK_AB R11, R115, R114 ;  /* 0x00000072730b723e */ /* 0x004fce00000000ff */
[----:B------:R-:W-:Y:S08]  /*7c20*/  MUFU.EX2 R118, R118 ;  /* 0x0000007600767308 */ /* 0x000ff00000000800 */
[----:B------:R-:W2:Y:S01]  /*7c30*/  MUFU.EX2 R119, R119 ;  /* 0x0000007700777308 */ /* 0x000ea20000000800 */
[----:B-1----:R-:W-:-:S07]  /*7c40*/  F2FP.F16.F32.PACK_AB R12, R117, R116 ;  /* 0x00000074750c723e */ /* 0x002fce00000000ff */
[----:B------:R-:W-:Y:S08]  /*7c50*/  MUFU.EX2 R120, R120 ;  /* 0x0000007800787308 */ /* 0x000ff00000000800 */
[----:B------:R-:W1:Y:S01]  /*7c60*/  MUFU.EX2 R121, R121 ;  /* 0x0000007900797308 */ /* 0x000e620000000800 */
[----:B--2---:R-:W-:-:S07]  /*7c70*/  F2FP.F16.F32.PACK_AB R13, R119, R118 ;  /* 0x00000076770d723e */ /* 0x004fce00000000ff */
[----:B------:R-:W-:Y:S08]  /*7c80*/  MUFU.EX2 R122, R122 ;  /* 0x0000007a007a7308 */ /* 0x000ff00000000800 */
[----:B------:R-:W2:Y:S01]  /*7c90*/  MUFU.EX2 R123, R123 ;  /* 0x0000007b007b7308 */ /* 0x000ea20000000800 */
[----:B-1----:R-:W-:-:S07]  /*7ca0*/  F2FP.F16.F32.PACK_AB R14, R121, R120 ;  /* 0x00000078790e723e */ /* 0x002fce00000000ff */
[----:B------:R-:W-:Y:S08]  /*7cb0*/  MUFU.EX2 R68, R146 ;  /* 0x0000009200447308 */ /* 0x000ff00000000800 */
[----:B------:R1:W3:Y:S01]  /*7cc0*/  MUFU.EX2 R69, R147 ;  /* 0x0000009300457308 */ /* 0x0002e20000000800 */
[----:B--2---:R-:W-:-:S07]  /*7cd0*/  F2FP.F16.F32.PACK_AB R15, R123, R122 ;  /* 0x0000007a7b0f723e */ /* 0x004fce00000000ff */
[----:B------:R-:W-:Y:S08]  /*7ce0*/  MUFU.EX2 R36, R126 ;  /* 0x0000007e00247308 */ /* 0x000ff00000000800 */
[----:B------:R2:W4:Y:S01]  /*7cf0*/  MUFU.EX2 R37, R127 ;  /* 0x0000007f00257308 */ /* 0x0005220000000800 */
[--C-:B-1----:R-:W-:Y:S01]  /*7d00*/  FFMA2 R146, R54.F32x2.HI_LO, UR5.F32, R163.reuse.F32 ;  /* 0x0000000536927c49 */ /* 0x102fe200092000a3 */
[----:B---3--:R-:W-:Y:S01]  /*7d10*/  F2FP.F16.F32.PACK_AB R16, R69, R68 ;  /* 0x000000444510723e */ /* 0x008fe200000000ff */
[----:B------:R-:W-:Y:S01]  /*7d20*/  FFMA2 R54, R4.F32x2.HI_LO, UR5.F32, R163.F32 ;  /* 0x0000000504367c49 */ /* 0x000fe200092000a3 */
[----:B------:R-:W-:-:S02]  /*7d30*/  F2FP.F16.F32.PACK_AB R4, R101, R100 ;  /* 0x000000646504723e */ /* 0x000fc400000000ff */
[----:B------:R-:W-:Y:S02]  /*7d40*/  F2FP.F16.F32.PACK_AB R5, R103, R102 ;  /* 0x000000666705723e */ /* 0x000fe400000000ff */
[----:B------:R-:W-:Y:S01]  /*7d50*/  MUFU.EX2 R128, R128 ;  /* 0x0000008000807308 */ /* 0x000fe20000000800 */
[----:B------:R-:W-:Y:S02]  /*7d60*/  FMNMX R146, R146, -127, !PT ;  /* 0xc2fe000092927809 */ /* 0x000fe40007800000 */
[----:B------:R-:W-:-:S05]  /*7d70*/  FMNMX R147, R147, -127, !PT ;  /* 0xc2fe000093937809 */ /* 0x000fca0007800000 */
[----:B------:R-:W1:Y:S01]  /*7d80*/  MUFU.EX2 R129, R129 ;  /* 0x0000008100817308 */ /* 0x000e620000000800 */
[----:B--2---:R-:W-:Y:S01]  /*7d90*/  FFMA2 R126, R18.F32x2.HI_LO, UR5.F32, R163.F32 ;  /* 0x00000005127e7c49 */ /* 0x004fe200092000a3 */
[----:B----4-:R-:W-:Y:S01]  /*7da0*/  F2FP.F16.F32.PACK_AB R17, R37, R36 ;  /* 0x000000242511723e */ /* 0x010fe200000000ff */
[----:B------:R-:W-:-:S05]  /*7db0*/  IMAD.MOV.U32 R163, RZ, RZ, 0x3d9df09d ;  /* 0x3d9df09dffa37424 */ /* 0x000fca00078e00ff */
[----:B------:R-:W-:Y:S08]  /*7dc0*/  MUFU.EX2 R130, R130 ;  /* 0x0000008200827308 */ /* 0x000ff00000000800 */
[----:B------:R-:W2:Y:S01]  /*7dd0*/  MUFU.EX2 R131, R131 ;  /* 0x0000008300837308 */ /* 0x000ea20000000800 */
[----:B-1----:R-:W-:-:S07]  /*7de0*/  F2FP.F16.F32.PACK_AB R18, R129, R128 ;  /* 0x000000808112723e */ /* 0x002fce00000000ff */
[----:B------:R-:W-:Y:S08]  /*7df0*/  MUFU.EX2 R124, R124 ;  /* 0x0000007c007c7308 */ /* 0x000ff00000000800 */
[----:B------:R-:W1:Y:S01]  /*7e00*/  MUFU.EX2 R125, R125 ;  /* 0x0000007d007d7308 */ /* 0x000e620000000800 */
[----:B--2---:R-:W-:Y:S01]  /*7e10*/  F2FP.F16.F32.PACK_AB R19, R131, R130 ;  /* 0x000000828313723e */ /* 0x004fe200000000ff */
[----:B------:R2:W-:Y:S06]  /*7e20*/  BAR.ARV R132, 0x40 ;  /* 0x000100840000751d */ /* 0x0005ec0000002000 */
[----:B------:R-:W-:Y:S01]  /*7e30*/  MUFU.EX2 R70, R70 ;  /* 0x0000004600467308 */ /* 0x000fe20000000800 */
[----:B------:R3:W-:Y:S01]  /*7e40*/  STTM.x16 tmem[UR4], R4 ;  /* 0x00000004000079ed */ /* 0x0007e20008240004 */
[----:B------:R-:W-:-:S06]  /*7e50*/  R2UR UR4, R143 ;  /* 0x000000008f0472ca */ /* 0x000fcc00000e0000 */
[----:B------:R-:W4:Y:S08]  /*7e60*/  MUFU.EX2 R71, R71 ;  /* 0x0000004700477308 */ /* 0x000f300000000800 */
[----:B------:R-:W-:Y:S08]  /*7e70*/  MUFU.EX2 R72, R72 ;  /* 0x0000004800487308 */ /* 0x000ff00000000800 */
[----:B------:R-:W-:Y:S08]  /*7e80*/  MUFU.EX2 R73, R73 ;  /* 0x0000004900497308 */ /* 0x000ff00000000800 */
[----:B------:R-:W-:Y:S08]  /*7e90*/  MUFU.EX2 R78, R78 ;  /* 0x0000004e004e7308 */ /* 0x000ff00000000800 */
[----:B------:R-:W5:Y:S08]  /*7ea0*/  MUFU.EX2 R79, R79 ;  /* 0x0000004f004f7308 */ /* 0x000f700000000800 */
[----:B------:R-:W-:Y:S01]  /*7eb0*/  MUFU.EX2 R80, R80 ;  /* 0x0000005000507308 */ /* 0x000fe20000000800 */
[----:B---3--:R-:W-:-:S07]  /*7ec0*/  FMNMX R4, R76, -127, !PT ;  /* 0xc2fe00004c047809 */ /* 0x008fce0007800000 */
[----:B------:R-:W3:Y:S01]  /*7ed0*/  MUFU.EX2 R81, R81 ;  /* 0x0000005100517308 */ /* 0x000ee20000000800 */
[----:B------:R-:W-:Y:S01]  /*7ee0*/  FMNMX R5, R77, -127, !PT ;  /* 0xc2fe00004d057809 */ /* 0x000fe20007800000 */
[----:B------:R-:W-:Y:S01]  /*7ef0*/  FADD2 R76, R74.F32x2.HI_LO, -12582912 ;  /* 0xcb4000004a4c744b */ /* 0x000fe20000200000 */
[----:B------:R-:W-:Y:S02]  /*7f00*/  FMNMX R10, R86, -127, !PT ;  /* 0xc2fe0000560a7809 */ /* 0x000fe40007800000 */
[----:B------:R-:W-:Y:S01]  /*7f10*/  FMNMX R11, R87, -127, !PT ;  /* 0xc2fe0000570b7809 */ /* 0x000fe20007800000 */
[----:B------:R-:W-:Y:S02]  /*7f20*/  FADD2 R164, R164.F32x2.HI_LO, -R76.F32x2.HI_LO ;  /* 0x8000004ca4a4724b */ /* 0x000fe40000000000 */
[----:B------:R-:W-:Y:S01]  /*7f30*/  FADD2.RM R76, R4.F32x2.HI_LO, 12582912 ;  /* 0x4b400000044c744b */ /* 0x000fe20000204000 */
[----:B------:R-:W-:Y:S01]  /*7f40*/  MUFU.EX2 R82, R82 ;  /* 0x0000005200527308 */ /* 0x000fe20000000800 */
[----:B------:R-:W-:-:S02]  /*7f50*/  FADD2.RM R86, R10.F32x2.HI_LO, 12582912 ;  /* 0x4b4000000a56744b */ /* 0x000fc40000204000 */
[----:B------:R-:W-:Y:S02]  /*7f60*/  FADD2 R6, R76.F32x2.HI_LO, -12582912 ;  /* 0xcb4000004c06744b */ /* 0x000fe40000200000 */
[----:B------:R-:W-:Y:S02]  /*7f70*/  FADD2 R14, R86.F32x2.HI_LO, -12582912 ;  /* 0xcb400000560e744b */ /* 0x000fe40000200000 */
[----:B------:R-:W-:Y:S01]  /*7f80*/  FADD2 R4, R4.F32x2.HI_LO, -R6.F32x2.HI_LO ;  /* 0x800000060404724b */ /* 0x000fe20000000000 */
[----:B------:R-:W1:Y:S01]  /*7f90*/  MUFU.EX2 R83, R83 ;  /* 0x0000005300537308 */ /* 0x000e620000000800 */
[----:B------:R-:W-:Y:S02]  /*7fa0*/  FADD2 R10, R10.F32x2.HI_LO, -R14.F32x2.HI_LO ;  /* 0x8000000e0a0a724b */ /* 0x000fe40000000000 */
[-C--:B------:R-:W-:Y:S02]  /*7fb0*/  FFMA2 R6, R4.F32x2.HI_LO, R163.reuse.F32, 0.22756439447402954102 ;  /* 0x3e6906a404067449 */ /* 0x080fe400012000a3 */
[----:B------:R-:W-:-:S02]  /*7fc0*/  FFMA2 R8, R164.F32x2.HI_LO, R163.F32, 0.22756439447402954102 ;  /* 0x3e6906a4a4087449 */ /* 0x000fc400012000a3 */
[----:B------:R-:W-:Y:S01]  /*7fd0*/  FFMA2 R6, R6.F32x2.HI_LO, R4.F32x2.HI_LO, 0.69514614343643188477 ;  /* 0x3f31f51906067449 */ /* 0x000fe20000200004 */
[----:B------:R-:W-:Y:S01]  /*7fe0*/  MUFU.EX2 R88, R88 ;  /* 0x0000005800587308 */ /* 0x000fe20000000800 */
[----:B------:R-:W-:Y:S02]  /*7ff0*/  FFMA2 R8, R8.F32x2.HI_LO, R164.F32x2.HI_LO, 0.69514614343643188477 ;  /* 0x3f31f51908087449 */ /* 0x000fe400002000a4 */
[----:B------:R-:W-:Y:S02]  /*8000*/  FFMA2 R4, R6.F32x2.HI_LO, R4.F32x2.HI_LO, 1 ;  /* 0x3f80000006047449 */ /* 0x000fe40000200004 */
[----:B------:R-:W-:Y:S02]  /*8010*/  FADD2.RM R6, R144.F32x2.HI_LO, 12582912 ;  /* 0x4b4000009006744b */ /* 0x000fe40000204000 */
[----:B------:R-:W-:Y:S01]  /*8020*/  FFMA2 R8, R8.F32x2.HI_LO, R164.F32x2.HI_LO, 1 ;  /* 0x3f80000008087449 */ /* 0x000fe200002000a4 */
[----:B------:R-:W1:Y:S01]  /*8030*/  MUFU.EX2 R89, R89 ;  /* 0x0000005900597308 */ /* 0x000e620000000800 */
[----:B------:R-:W-:-:S02]  /*8040*/  FADD2 R12, R6.F32x2.HI_LO, -12582912 ;  /* 0xcb400000060c744b */ /* 0x000fc40000200000 */
[----:B------:R-:W-:Y:S01]  /*8050*/  IMAD R76, R76, 0x800000, R4 ;  /* 0x008000004c4c7824 */ /* 0x000fe200078e0204 */
[----:B------:R-:W-:Y:S01]  /*8060*/  FMNMX R164, R42, -127, !PT ;  /* 0xc2fe00002aa47809 */ /* 0x000fe20007800000 */
[----:B------:R-:W-:Y:S02]  /*8070*/  IMAD R74, R74, 0x800000, R8 ;  /* 0x008000004a4a7824 */ /* 0x000fe400078e0208 */
[----:B------:R-:W-:Y:S02]  /*8080*/  FADD2 R12, R144.F32x2.HI_LO, -R12.F32x2.HI_LO ;  /* 0x8000000c900c724b */ /* 0x000fe40000000000 */
[----:B------:R-:W-:Y:S02]  /*8090*/  IMAD R75, R75, 0x800000, R9 ;  /* 0x008000004b4b7824 */ /* 0x000fe400078e0209 */
[----:B------:R-:W-:Y:S01]  /*80a0*/  FADD2.RM R144, R94.F32x2.HI_LO, 12582912 ;  /* 0x4b4000005e90744b */ /* 0x000fe20000204000 */
[----:B------:R-:W-:Y:S01]  /*80b0*/  MUFU.EX2 R90, R90 ;  /* 0x0000005a005a7308 */ /* 0x000fe20000000800 */
[----:B------:R-:W-:-:S02]  /*80c0*/  FFMA2 R14, R12.F32x2.HI_LO, R163.F32, 0.22756439447402954102 ;  /* 0x3e6906a40c0e7449 */ /* 0x000fc400012000a3 */
[----:B------:R-:W-:Y:S01]  /*80d0*/  IMAD R77, R77, 0x800000, R5 ;  /* 0x008000004d4d7824 */ /* 0x000fe200078e0205 */
[----:B------:R-:W-:Y:S01]  /*80e0*/  FMNMX R165, R43, -127, !PT ;  /* 0xc2fe00002ba57809 */ /* 0x000fe20007800000 */
[----:B------:R-:W-:Y:S01]  /*80f0*/  FFMA2 R14, R14.F32x2.HI_LO, R12.F32x2.HI_LO, 0.69514614343643188477 ;  /* 0x3f31f5190e0e7449 */ /* 0x000fe2000020000c */
[----:B-1----:R-:W-:Y:S02]  /*8100*/  F2FP.F16.F32.PACK_AB R4, R125, R124 ;  /* 0x0000007c7d04723e */ /* 0x002fe400000000ff */
[----:B------:R-:W1:Y:S01]  /*8110*/  MUFU.EX2 R91, R91 ;  /* 0x0000005b005b7308 */ /* 0x000e620000000800 */
[----:B------:R-:W-:Y:S01]  /*8120*/  FFMA2 R12, R14.F32x2.HI_LO, R12.F32x2.HI_LO, 1 ;  /* 0x3f8000000e0c7449 */ /* 0x000fe2000020000c */
[----:B----4-:R-:W-:Y:S01]  /*8130*/  F2FP.F16.F32.PACK_AB R5, R71, R70 ;  /* 0x000000464705723e */ /* 0x010fe200000000ff */
[----:B------:R-:W-:Y:S01]  /*8140*/  FFMA2 R14, R10.F32x2.HI_LO, R163.F32, 0.22756439447402954102 ;  /* 0x3e6906a40a0e7449 */ /* 0x000fe200012000a3 */
[----:B-----5:R-:W-:Y:S01]  /*8150*/  F2FP.F16.F32.PACK_AB R9, R79, R78 ;  /* 0x0000004e4f09723e */ /* 0x020fe200000000ff */
[----:B------:R-:W-:Y:S01]  /*8160*/  FADD2.RM R42, R164.F32x2.HI_LO, 12582912 ;  /* 0x4b400000a42a744b */ /* 0x000fe20000204000 */
[----:B------:R-:W-:Y:S01]  /*8170*/  F2FP.F16.F32.PACK_AB R8, R77, R76 ;  /* 0x0000004c4d08723e */ /* 0x000fe200000000ff */
[-C--:B------:R-:W-:Y:S01]  /*8180*/  FFMA2 R14, R14.F32x2.HI_LO, R10.reuse.F32x2.HI_LO, 0.69514614343643188477 ;  /* 0x3f31f5190e0e7449 */ /* 0x080fe2000020000a */
[----:B------:R-:W-:Y:S03]  /*8190*/  MUFU.EX2 R92, R92 ;  /* 0x0000005c005c7308 */ /* 0x000fe60000000800 */
[----:B------:R-:W-:-:S02]  /*81a0*/  FFMA2 R10, R14.F32x2.HI_LO, R10.F32x2.HI_LO, 1 ;  /* 0x3f8000000e0a7449 */ /* 0x000fc4000020000a */
[----:B------:R-:W-:Y:S02]  /*81b0*/  FADD2 R14, R144.F32x2.HI_LO, -12582912 ;  /* 0xcb400000900e744b */ /* 0x000fe40000200000 */
[----:B------:R-:W-:Y:S01]  /*81c0*/  IMAD R86, R86, 0x800000, R10 ;  /* 0x0080000056567824 */ /* 0x000fe200078e020a */
[----:B------:R-:W-:Y:S01]  /*81d0*/  MUFU.EX2 R93, R93 ;  /* 0x0000005d005d7308 */ /* 0x000fe20000000800 */
[----:B------:R-:W-:Y:S02]  /*81e0*/  FADD2 R14, R94.F32x2.HI_LO, -R14.F32x2.HI_LO ;  /* 0x8000000e5e0e724b */ /* 0x000fe40000000000 */
[----:B------:R-:W-:Y:S01]  /*81f0*/  IMAD R94, R6, 0x800000, R12 ;  /* 0x00800000065e7824 */ /* 0x000fe200078e020c */
[----:B------:R-:W-:Y:S01]  /*8200*/  F2FP.F16.F32.PACK_AB R6, R73, R72 ;  /* 0x000000484906723e */ /* 0x000fe200000000ff */
[----:B------:R-:W-:Y:S02]  /*8210*/  IMAD R95, R7, 0x800000, R13 ;  /* 0x00800000075f7824 */ /* 0x000fe400078e020d */
[----:B------:R-:W-:-:S02]  /*8220*/  FFMA2 R16, R14.F32x2.HI_LO, R163.F32, 0.22756439447402954102 ;  /* 0x3e6906a40e107449 */ /* 0x000fc400012000a3 */
[----:B------:R-:W-:Y:S01]  /*8230*/  IMAD R87, R87, 0x800000, R11 ;  /* 0x0080000057577824 */ /* 0x000fe200078e020b */
[----:B---3--:R-:W-:Y:S01]  /*8240*/  F2FP.F16.F32.PACK_AB R10, R81, R80 ;  /* 0x00000050510a723e */ /* 0x008fe200000000ff */
[----:B------:R-:W-:Y:S01]  /*8250*/  MUFU.EX2 R98, R98 ;  /* 0x0000006200627308 */ /* 0x000fe20000000800 */
[----:B------:R-:W-:Y:S01]  /*8260*/  FFMA2 R16, R16.F32x2.HI_LO, R14.F32x2.HI_LO, 0.69514614343643188477 ;  /* 0x3f31f51910107449 */ /* 0x000fe2000020000e */
[----:B------:R-:W-:Y:S02]  /*8270*/  F2FP.F16.F32.PACK_AB R11, R83, R82 ;  /* 0x00000052530b723e */ /* 0x000fe400000000ff */
[----:B------:R-:W-:Y:S01]  /*8280*/  F2FP.F16.F32.PACK_AB R7, R75, R74 ;  /* 0x0000004a4b07723e */ /* 0x000fe200000000ff */
[----:B------:R-:W-:Y:S01]  /*8290*/  FFMA2 R14, R16.F32x2.HI_LO, R14.F32x2.HI_LO, 1 ;  /* 0x3f800000100e7449 */ /* 0x000fe2000020000e */
[----:B------:R-:W-:Y:S02]  /*82a0*/  FMNMX R16, R96, -127, !PT ;  /* 0xc2fe000060107809 */ /* 0x000fe40007800000 */
[----:B------:R-:W-:Y:S01]  /*82b0*/  FMNMX R17, R97, -127, !PT ;  /* 0xc2fe000061117809 */ /* 0x000fe20007800000 */
[----:B------:R-:W3:Y:S01]  /*82c0*/  MUFU.EX2 R99, R99 ;  /* 0x0000006300637308 */ /* 0x000ee20000000800 */
[----:B------:R-:W-:Y:S01]  /*82d0*/  IMAD R144, R144, 0x800000, R14 ;  /* 0x0080000090907824 */ /* 0x000fe200078e020e */
[----:B------:R-:W-:Y:S01]  /*82e0*/  F2FP.F16.F32.PACK_AB R14, R89, R88 ;  /* 0x00000058590e723e */ /* 0x000fe200000000ff */
[----:B------:R-:W-:-:S02]  /*82f0*/  IMAD R145, R145, 0x800000, R15 ;  /* 0x0080000091917824 */ /* 0x000fc400078e020f */
[----:B------:R-:W-:Y:S01]  /*8300*/  FADD2.RM R96, R16.F32x2.HI_LO, 12582912 ;  /* 0x4b4000001060744b */ /* 0x000fe20000204000 */
[----:B-1----:R-:W-:Y:S02]  /*8310*/  F2FP.F16.F32.PACK_AB R15, R91, R90 ;  /* 0x0000005a5b0f723e */ /* 0x002fe400000000ff */
[----:B------:R-:W-:Y:S01]  /*8320*/  F2FP.F16.F32.PACK_AB R12, R95, R94 ;  /* 0x0000005e5f0c723e */ /* 0x000fe200000000ff */
[----:B------:R-:W-:Y:S01]  /*8330*/  FADD2 R18, R96.F32x2.HI_LO, -12582912 ;  /* 0xcb4000006012744b */ /* 0x000fe20000200000 */
[----:B------:R-:W-:Y:S01]  /*8340*/  F2FP.F16.F32.PACK_AB R13, R87, R86 ;  /* 0x00000056570d723e */ /* 0x000fe200000000ff */
[----:B------:R-:W-:Y:S02]  /*8350*/  MUFU.EX2 R84, R84 ;  /* 0x0000005400547308 */ /* 0x000fe40000000800 */
[----:B------:R-:W-:-:S04]  /*8360*/  FADD2 R16, R16.F32x2.HI_LO, -R18.F32x2.HI_LO ;  /* 0x800000121010724b */ /* 0x000fc80000000000 */
[----:B------:R-:W-:Y:S02]  /*8370*/  FFMA2 R18, R16.F32x2.HI_LO, R163.F32, 0.22756439447402954102 ;  /* 0x3e6906a410127449 */ /* 0x000fe400012000a3 */
[----:B------:R-:W-:Y:S02]  /*8380*/  MUFU.EX2 R85, R85 ;  /* 0x0000005500557308 */ /* 0x000fe40000000800 */
[----:B------:R-:W-:-:S04]  /*8390*/  FFMA2 R18, R18.F32x2.HI_LO, R16.F32x2.HI_LO, 0.69514614343643188477 ;  /* 0x3f31f51912127449 */ /* 0x000fc80000200010 */
[----:B------:R-:W-:Y:S01]  /*83a0*/  FFMA2 R16, R18.F32x2.HI_LO, R16.F32x2.HI_LO, 1 ;  /* 0x3f80000012107449 */ /* 0x000fe20000200010 */
[----:B---3--:R-:W-:Y:S01]  /*83b0*/  F2FP.F16.F32.PACK_AB R19, R99, R98 ;  /* 0x000000626313723e */ /* 0x008fe200000000ff */
[----:B------:R-:W-:Y:S02]  /*83c0*/  MUFU.EX2 R38, R38 ;  /* 0x0000002600267308 */ /* 0x000fe40000000800 */
[----:B------:R-:W-:Y:S01]  /*83d0*/  IMAD R96, R96, 0x800000, R16 ;  /* 0x0080000060607824 */ /* 0x000fe200078e0210 */
[----:B------:R-:W-:Y:S01]  /*83e0*/  F2FP.F16.F32.PACK_AB R16, R93, R92 ;  /* 0x0000005c5d10723e */ /* 0x000fe200000000ff */
[----:B------:R-:W-:Y:S01]  /*83f0*/  IMAD R97, R97, 0x800000, R17 ;  /* 0x0080000061617824 */ /* 0x000fe200078e0211 */
[----:B------:R-:W-:-:S03]  /*8400*/  F2FP.F16.F32.PACK_AB R17, R145, R144 ;  /* 0x000000909111723e */ /* 0x000fc600000000ff */
[----:B------:R-:W-:Y:S01]  /*8410*/  MUFU.EX2 R39, R39 ;  /* 0x0000002700277308 */ /* 0x000fe20000000800 */
[----:B------:R-:W-:-:S04]  /*8420*/  F2FP.F16.F32.PACK_AB R18, R97, R96 ;  /* 0x000000606112723e */ /* 0x000fc800000000ff */
[----:B------:R1:W-:Y:S01]  /*8430*/  STTM.x16 tmem[UR4], R4 ;  /* 0x00000004000079ed */ /* 0x0003e20008240004 */
[----:B------:R-:W-:Y:S02]  /*8440*/  R2UR UR4, R142 ;  /* 0x000000008e0472ca */ /* 0x000fe400000e0000 */
[----:B------:R-:W-:Y:S08]  /*8450*/  MUFU.EX2 R40, R40 ;  /* 0x0000002800287308 */ /* 0x000ff00000000800 */
[----:B------:R-:W-:Y:S08]  /*8460*/  MUFU.EX2 R41, R41 ;  /* 0x0000002900297308 */ /* 0x000ff00000000800 */
[----:B------:R-:W-:Y:S08]  /*8470*/  MUFU.EX2 R46, R46 ;  /* 0x0000002e002e7308 */ /* 0x000ff00000000800 */
[----:B------:R-:W3:Y:S08]  /*8480*/  MUFU.EX2 R47, R47 ;  /* 0x0000002f002f7308 */ /* 0x000ef00000000800 */
[----:B------:R-:W-:Y:S08]  /*8490*/  MUFU.EX2 R48, R48 ;  /* 0x0000003000307308 */ /* 0x000ff00000000800 */
[----:B------:R-:W4:Y:S08]  /*84a0*/  MUFU.EX2 R49, R49 ;  /* 0x0000003100317308 */ /* 0x000f300000000800 */
[----:B------:R-:W-:Y:S01]  /*84b0*/  MUFU.EX2 R50, R50 ;  /* 0x0000003200327308 */ /* 0x000fe20000000800 */
[----:B-1----:R-:W-:-:S02]  /*84c0*/  FMNMX R4, R44, -127, !PT ;  /* 0xc2fe00002c047809 */ /* 0x002fc40007800000 */
[----:B------:R-:W-:Y:S01]  /*84d0*/  FMNMX R5, R45, -127, !PT ;  /* 0xc2fe00002d057809 */ /* 0x000fe20007800000 */
[----:B------:R-:W-:-:S04]  /*84e0*/  FADD2 R44, R42.F32x2.HI_LO, -12582912 ;  /* 0xcb4000002a2c744b */ /* 0x000fc80000200000 */
[----:B------:R-:W1:Y:S01]  /*84f0*/  MUFU.EX2 R51, R51 ;  /* 0x0000003300337308 */ /* 0x000e620000000800 */
[----:B------:R-:W-:Y:S02]  /*8500*/  FADD2 R164, R164.F32x2.HI_LO, -R44.F32x2.HI_LO ;  /* 0x8000002ca4a4724b */ /* 0x000fe40000000000 */
[----:B------:R-:W-:Y:S02]  /*8510*/  FADD2.RM R44, R4.F32x2.HI_LO, 12582912 ;  /* 0x4b400000042c744b */ /* 0x000fe40000204000 */
[----:B------:R-:W-:Y:S02]  /*8520*/  FFMA2 R8, R164.F32x2.HI_LO, R163.F32, 0.22756439447402954102 ;  /* 0x3e6906a4a4087449 */ /* 0x000fe400012000a3 */
[----:B------:R-:W-:Y:S01]  /*8530*/  FADD2 R6, R44.F32x2.HI_LO, -12582912 ;  /* 0xcb4000002c06744b */ /* 0x000fe20000200000 */
[----:B------:R-:W-:Y:S01]  /*8540*/  MUFU.EX2 R148, R148 ;  /* 0x0000009400947308 */ /* 0x000fe20000000800 */
[----:B------:R-:W-:Y:S02]  /*8550*/  FFMA2 R8, R8.F32x2.HI_LO, R164.F32x2.HI_LO, 0.69514614343643188477 ;  /* 0x3f31f51908087449 */ /* 0x000fe400002000a4 */
[----:B------:R-:W-:-:S02]  /*8560*/  FADD2 R4, R4.F32x2.HI_LO, -R6.F32x2.HI_LO ;  /* 0x800000060404724b */ /* 0x000fc40000000000 */
[----:B------:R-:W-:Y:S02]  /*8570*/  FFMA2 R8, R8.F32x2.HI_LO, R164.F32x2.HI_LO, 1 ;  /* 0x3f80000008087449 */ /* 0x000fe400002000a4 */
[----:B------:R-:W-:Y:S02]  /*8580*/  IMAD.U32 R164, R140, -0x80000000, RZ ;  /* 0x800000008ca47824 */ /* 0x000fe400078e00ff */
[----:B------:R-:W-:Y:S01]  /*8590*/  FFMA2 R6, R4.F32x2.HI_LO, R163.F32, 0.22756439447402954102 ;  /* 0x3e6906a404067449 */ /* 0x000fe200012000a3 */
[----:B------:R-:W5:Y:S01]  /*85a0*/  MUFU.EX2 R149, R149 ;  /* 0x0000009500957308 */ /* 0x000f620000000800 */
[----:B------:R-:W-:Y:S02]  /*85b0*/  IMAD R42, R42, 0x800000, R8 ;  /* 0x008000002a2a7824 */ /* 0x000fe400078e0208 */
[----:B------:R-:W-:Y:S02]  /*85c0*/  FFMA2 R6, R6.F32x2.HI_LO, R4.F32x2.HI_LO, 0.69514614343643188477 ;  /* 0x3f31f51906067449 */ /* 0x000fe40000200004 */
[----:B------:R-:W-:Y:S01]  /*85d0*/  IMAD R43, R43, 0x800000, R9 ;  /* 0x008000002b2b7824 */ /* 0x000fe200078e0209 */
[----:B---3--:R-:W-:Y:S01]  /*85e0*/  F2FP.F16.F32.PACK_AB R9, R47, R46 ;  /* 0x0000002e2f09723e */ /* 0x008fe200000000ff */
[----:B------:R-:W-:Y:S01]  /*85f0*/  FFMA2 R4, R6.F32x2.HI_LO, R4.F32x2.HI_LO, 1 ;  /* 0x3f80000006047449 */ /* 0x000fe20000200004 */
[----:B------:R-:W-:Y:S01]  /*8600*/  MUFU.EX2 R150, R150 ;  /* 0x0000009600967308 */ /* 0x000fe20000000800 */
[----:B------:R-:W-:-:S02]  /*8610*/  FADD2.RM R6, R52.F32x2.HI_LO, 12582912 ;  /* 0x4b4000003406744b */ /* 0x000fc40000204000 */
[----:B------:R-:W-:Y:S01]  /*8620*/  IMAD R44, R44, 0x800000, R4 ;  /* 0x008000002c2c7824 */ /* 0x000fe200078e0204 */
[----:B------:R-:W-:Y:S01]  /*8630*/  F2FP.F16.F32.PACK_AB R4, R85, R84 ;  /* 0x000000545504723e */ /* 0x000fe200000000ff */
[----:B------:R-:W-:Y:S02]  /*8640*/  FADD2 R10, R6.F32x2.HI_LO, -12582912 ;  /* 0xcb400000060a744b */ /* 0x000fe40000200000 */
[----:B------:R-:W-:Y:S01]  /*8650*/  IMAD R45, R45, 0x800000, R5 ;  /* 0x008000002d2d7824 */ /* 0x000fe200078e0205 */
[----:B------:R-:W-:Y:S01]  /*8660*/  F2FP.F16.F32.PACK_AB R5, R39, R38 ;  /* 0x000000262705723e */ /* 0x000fe200000000ff */
[----:B------:R-:W3:Y:S01]  /*8670*/  MUFU.EX2 R151, R151 ;  /* 0x0000009700977308 */ /* 0x000ee20000000800 */
[----:B------:R-:W-:Y:S02]  /*8680*/  FADD2 R10, R52.F32x2.HI_LO, -R10.F32x2.HI_LO ;  /* 0x8000000a340a724b */ /* 0x000fe40000000000 */
[----:B------:R-:W-:Y:S01]  /*8690*/  FADD2.RM R52, R146.F32x2.HI_LO, 12582912 ;  /* 0x4b4000009234744b */ /* 0x000fe20000204000 */
[----:B------:R-:W-:-:S03]  /*86a0*/  F2FP.F16.F32.PACK_AB R8, R45, R44 ;  /* 0x0000002c2d08723e */ /* 0x000fc600000000ff */
[----:B------:R-:W-:Y:S01]  /*86b0*/  FADD2 R12, R52.F32x2.HI_LO, -12582912 ;  /* 0xcb400000340c744b */ /* 0x000fe20000200000 */
[----:B------:R-:W-:Y:S03]  /*86c0*/  MUFU.EX2 R152, R152 ;  /* 0x0000009800987308 */ /* 0x000fe60000000800 */
[----:B------:R-:W-:Y:S02]  /*86d0*/  FADD2 R12, R146.F32x2.HI_LO, -R12.F32x2.HI_LO ;  /* 0x8000000c920c724b */ /* 0x000fe40000000000 */
[----:B------:R-:W-:-:S03]  /*86e0*/  FFMA2 R146, R10.F32x2.HI_LO, R163.F32, 0.22756439447402954102 ;  /* 0x3e6906a40a927449 */ /* 0x000fc600012000a3 */
[----:B------:R-:W-:Y:S01]  /*86f0*/  MUFU.EX2 R153, R153 ;  /* 0x0000009900997308 */ /* 0x000fe20000000800 */
[----:B------:R-:W-:-:S04]  /*8700*/  FFMA2 R146, R146.F32x2.HI_LO, R10.F32x2.HI_LO, 0.69514614343643188477 ;  /* 0x3f31f51992927449 */ /* 0x000fc8000020000a */
[----:B------:R-:W-:Y:S02]  /*8710*/  FFMA2 R146, R146.F32x2.HI_LO, R10.F32x2.HI_LO, 1 ;  /* 0x3f80000092927449 */ /* 0x000fe4000020000a */
[----:B------:R-:W-:Y:S01]  /*8720*/  FFMA2 R10, R12.F32x2.HI_LO, R163.F32, 0.22756439447402954102 ;  /* 0x3e6906a40c0a7449 */ /* 0x000fe200012000a3 */
[----:B------:R-:W-:Y:S01]  /*8730*/  MUFU.EX2 R158, R158 ;  /* 0x0000009e009e7308 */ /* 0x000fe20000000800 */
[----:B------:R-:W-:Y:S01]  /*8740*/  IMAD R146, R6, 0x800000, R146 ;  /* 0x0080000006927824 */ /* 0x000fe200078e0292 */
[----:B------:R-:W-:Y:S01]  /*8750*/  F2FP.F16.F32.PACK_AB R6, R41, R40 ;  /* 0x000000282906723e */ /* 0x000fe200000000ff */
[----:B------:R-:W-:Y:S02]  /*8760*/  FFMA2 R10, R10.F32x2.HI_LO, R12.F32x2.HI_LO, 0.69514614343643188477 ;  /* 0x3f31f5190a0a7449 */ /* 0x000fe4000020000c */
[----:B------:R-:W-:Y:S01]  /*8770*/  IMAD R147, R7, 0x800000, R147 ;  /* 0x0080000007937824 */ /* 0x000fe200078e0293 */
[----:B------:R-:W-:Y:S01]  /*8780*/  F2FP.F16.F32.PACK_AB R7, R43, R42 ;  /* 0x0000002a2b07723e */ /* 0x000fe200000000ff */
[----:B------:R-:W-:Y:S01]  /*8790*/  FFMA2 R10, R10.F32x2.HI_LO, R12.F32x2.HI_LO, 1 ;  /* 0x3f8000000a0a7449 */ /* 0x000fe2000020000c */
[----:B------:R-:W2:Y:S01]  /*87a0*/  MUFU.EX2 R159, R159 ;  /* 0x0000009f009f7308 */ /* 0x000ea20000000800 */
[----:B------:R-:W-:-:S02]  /*87b0*/  FADD2.RM R12, R154.F32x2.HI_LO, 12582912 ;  /* 0x4b4000009a0c744b */ /* 0x000fc40000204000 */
[----:B------:R-:W-:Y:S01]  /*87c0*/  IMAD R52, R52, 0x800000, R10 ;  /* 0x0080000034347824 */ /* 0x000fe200078e020a */
[----:B----4-:R-:W-:Y:S01]  /*87d0*/  F2FP.F16.F32.PACK_AB R10, R49, R48 ;  /* 0x00000030310a723e */ /* 0x010fe200000000ff */
[----:B------:R-:W-:Y:S02]  /*87e0*/  FADD2 R14, R12.F32x2.HI_LO, -12582912 ;  /* 0xcb4000000c0e744b */ /* 0x000fe40000200000 */
[----:B------:R-:W-:Y:S01]  /*87f0*/  IMAD R53, R53, 0x800000, R11 ;  /* 0x0080000035357824 */ /* 0x000fe200078e020b */
[----:B-1----:R-:W-:Y:S01]  /*8800*/  F2FP.F16.F32.PACK_AB R11, R51, R50 ;  /* 0x00000032330b723e */ /* 0x002fe200000000ff */
[----:B------:R-:W-:Y:S01]  /*8810*/  MUFU.EX2 R54, R54 ;  /* 0x0000003600367308 */ /* 0x000fe20000000800 */
[----:B------:R-:W-:Y:S02]  /*8820*/  FADD2 R14, R154.F32x2.HI_LO, -R14.F32x2.HI_LO ;  /* 0x8000000e9a0e724b */ /* 0x000fe40000000000 */
[----:B------:R-:W-:Y:S02]  /*8830*/  FADD2.RM R154, R156.F32x2.HI_LO, 12582912 ;  /* 0x4b4000009c9a744b */ /* 0x000fe40000204000 */
[----:B------:R-:W-:-:S03]  /*8840*/  FFMA2 R16, R14.F32x2.HI_LO, R163.F32, 0.22756439447402954102 ;  /* 0x3e6906a40e107449 */ /* 0x000fc600012000a3 */
[----:B------:R-:W1:Y:S01]  /*8850*/  MUFU.EX2 R55, R55 ;  /* 0x0000003700377308 */ /* 0x000e620000000800 */
[----:B------:R-:W-:-:S04]  /*8860*/  FFMA2 R16, R16.F32x2.HI_LO, R14.F32x2.HI_LO, 0.69514614343643188477 ;  /* 0x3f31f51910107449 */ /* 0x000fc8000020000e */
[----:B------:R-:W-:Y:S02]  /*8870*/  FFMA2 R14, R16.F32x2.HI_LO, R14.F32x2.HI_LO, 1 ;  /* 0x3f800000100e7449 */ /* 0x000fe4000020000e */
[----:B------:R-:W-:Y:S01]  /*8880*/  FADD2 R16, R154.F32x2.HI_LO, -12582912 ;  /* 0xcb4000009a10744b */ /* 0x000fe20000200000 */
[----:B------:R-:W-:Y:S03]  /*8890*/  MUFU.EX2 R56, R56 ;  /* 0x0000003800387308 */ /* 0x000fe60000000800 */
[----:B------:R-:W-:Y:S02]  /*88a0*/  FADD2 R16, R156.F32x2.HI_LO, -R16.F32x2.HI_LO ;  /* 0x800000109c10724b */ /* 0x000fe40000000000 */
[----:B------:R-:W-:Y:S01]  /*88b0*/  IMAD R156, R12, 0x800000, R14 ;  /* 0x008000000c9c7824 */ /* 0x000fe200078e020e */
[----:B-----5:R-:W-:Y:S01]  /*88c0*/  F2FP.F16.F32.PACK_AB R14, R149, R148 ;  /* 0x00000094950e723e */ /* 0x020fe200000000ff */
[----:B------:R-:W-:-:S02]  /*88d0*/  IMAD R157, R13, 0x800000, R15 ;  /* 0x008000000d9d7824 */ /* 0x000fc400078e020f */
[----:B------:R-:W-:Y:S01]  /*88e0*/  FFMA2 R18, R16.F32x2.HI_LO, R163.F32, 0.22756439447402954102 ;  /* 0x3e6906a410127449 */ /* 0x000fe200012000a3 */
[----:B------:R-:W4:Y:S01]  /*88f0*/  MUFU.EX2 R57, R57 ;  /* 0x0000003900397308 */ /* 0x000f220000000800 */
[----:B---3--:R-:W-:Y:S01]  /*8900*/  F2FP.F16.F32.PACK_AB R15, R151, R150 ;  /* 0x00000096970f723e */ /* 0x008fe200000000ff */
[----:B------:R-:W-:Y:S02]  /*8910*/  IMAD.MOV.U32 R163, RZ, RZ, 0x1 ;  /* 0x00000001ffa37424 */ /* 0x000fe400078e00ff */
[----:B------:R-:W-:Y:S01]  /*8920*/  FFMA2 R18, R18.F32x2.HI_LO, R16.F32x2.HI_LO, 0.69514614343643188477 ;  /* 0x3f31f51912127449 */ /* 0x000fe20000200010 */
[----:B------:R-:W-:Y:S02]  /*8930*/  F2FP.F16.F32.PACK_AB R12, R147, R146 ;  /* 0x00000092930c723e */ /* 0x000fe400000000ff */
[----:B------:R-:W-:Y:S01]  /*8940*/  F2FP.F16.F32.PACK_AB R13, R53, R52 ;  /* 0x00000034350d723e */ /* 0x000fe200000000ff */
[----:B------:R-:W-:Y:S01]  /*8950*/  FFMA2 R16, R18.F32x2.HI_LO, R16.F32x2.HI_LO, 1 ;  /* 0x3f80000012107449 */ /* 0x000fe20000200010 */
[----:B------:R-:W-:Y:S01]  /*8960*/  MUFU.EX2 R58, R58 ;  /* 0x0000003a003a7308 */ /* 0x000fe20000000800 */
[----:B--2---:R-:W-:-:S02]  /*8970*/  F2FP.F16.F32.PACK_AB R19, R159, R158 ;  /* 0x0000009e9f13723e */ /* 0x004fc400000000ff */
[----:B------:R-:W-:Y:S01]  /*8980*/  IMAD R154, R154, 0x800000, R16 ;  /* 0x008000009a9a7824 */ /* 0x000fe200078e0210 */
[----:B------:R-:W-:Y:S01]  /*8990*/  F2FP.F16.F32.PACK_AB R16, R153, R152 ;  /* 0x000000989910723e */ /* 0x000fe200000000ff */
[----:B------:R-:W-:Y:S01]  /*89a0*/  IMAD R155, R155, 0x800000, R17 ;  /* 0x008000009b9b7824 */ /* 0x000fe200078e0211 */
[----:B------:R-:W-:Y:S02]  /*89b0*/  F2FP.F16.F32.PACK_AB R17, R157, R156 ;  /* 0x0000009c9d11723e */ /* 0x000fe400000000ff */
[----:B------:R-:W2:Y:S02]  /*89c0*/  MUFU.EX2 R59, R59 ;  /* 0x0000003b003b7308 */ /* 0x000ea40000000800 */
[----:B------:R-:W-:-:S04]  /*89d0*/  F2FP.F16.F32.PACK_AB R18, R155, R154 ;  /* 0x0000009a9b12723e */ /* 0x000fc800000000ff */
[----:B------:R1:W-:Y:S01]  /*89e0*/  STTM.x16 tmem[UR4], R4 ;  /* 0x00000004000079ed */ /* 0x0003e20008240004 */
[----:B------:R-:W-:Y:S01]  /*89f0*/  R2UR UR4, R160 ;  /* 0x00000000a00472ca */ /* 0x000fe200000e0000 */
[----:B------:R-:W-:Y:S01]  /*8a00*/  MUFU.EX2 R60, R60 ;  /* 0x0000003c003c7308 */ /* 0x000fe20000000800 */
[----:B------:R-:W3:Y:S02]  /*8a10*/  FENCE.VIEW.ASYNC.T ;  /* 0x00000000000073c6 */ /* 0x000ee40000000200 */
[----:B---3--:R3:W-:Y:S05]  /*8a20*/  SYNCS.ARRIVE.TRANS64.RED.ART0 RZ, [UR11], R163 ;  /* 0x000000a3ffff79a7 */ /* 0x0087ea000850040b */
[----:B------:R-:W5:Y:S08]  /*8a30*/  MUFU.EX2 R61, R61 ;  /* 0x0000003d003d7308 */ /* 0x000f700000000800 */
[----:B------:R-:W-:Y:S08]  /*8a40*/  MUFU.EX2 R62, R62 ;  /* 0x0000003e003e7308 */ /* 0x000ff00000000800 */
[----:B------:R-:W1:Y:S08]  /*8a50*/  MUFU.EX2 R63, R63 ;  /* 0x0000003f003f7308 */ /* 0x000e700000000800 */
[----:B------:R-:W-:Y:S08]  /*8a60*/  MUFU.EX2 R64, R64 ;  /* 0x0000004000407308 */ /* 0x000ff00000000800 */
[----:B------:R-:W3:Y:S08]  /*8a70*/  MUFU.EX2 R65, R65 ;  /* 0x0000004100417308 */ /* 0x000ef00000000800 */
[----:B------:R-:W-:Y:S01]  /*8a80*/  MUFU.EX2 R66, R66 ;  /* 0x0000004200427308 */ /* 0x000fe20000000800 */
[----:B-1----:R-:W-:-:S02]  /*8a90*/  F2FP.F16.F32.PACK_AB R4, R55, R54 ;  /* 0x000000363704723e */ /* 0x002fc400000000ff */
[----:B----4-:R-:W-:Y:S02]  /*8aa0*/  F2FP.F16.F32.PACK_AB R5, R57, R56 ;  /* 0x000000383905723e */ /* 0x010fe400000000ff */
[----:B--2---:R-:W-:-:S03]  /*8ab0*/  F2FP.F16.F32.PACK_AB R6, R59, R58 ;  /* 0x0000003a3b06723e */ /* 0x004fc600000000ff */
[----:B------:R-:W1:Y:S01]  /*8ac0*/  MUFU.EX2 R67, R67 ;  /* 0x0000004300437308 */ /* 0x000e620000000800 */
[----:B-----5:R-:W-:Y:S02]  /*8ad0*/  F2FP.F16.F32.PACK_AB R7, R61, R60 ;  /* 0x0000003c3d07723e */ /* 0x020fe400000000ff */
[----:B------:R-:W-:Y:S02]  /*8ae0*/  F2FP.F16.F32.PACK_AB R8, R63, R62 ;  /* 0x0000003e3f08723e */ /* 0x000fe400000000ff */
[----:B---3--:R-:W-:-:S03]  /*8af0*/  F2FP.F16.F32.PACK_AB R9, R65, R64 ;  /* 0x000000404109723e */ /* 0x008fc600000000ff */
        /* <DEDUP_REMOVED lines=26> */
[----:B-1----:R-:W-:Y:S02]  /*8ca0*/  F2FP.F16.F32.PACK_AB R18, R33, R32 ;  /* 0x000000202112723e */ /* 0x002fe400000000ff */
[----:B--2---:R-:W-:-:S04]  /*8cb0*/  F2FP.F16.F32.PACK_AB R19, R35, R34 ;  /* 0x000000222313723e */ /* 0x004fc800000000ff */
[----:B------:R1:W-:Y:S01]  /*8cc0*/  STTM.x16 tmem[UR4], R4 ;  /* 0x00000004000079ed */ /* 0x0003e20008240004 */
[----:B------:R-:W2:Y:S02]  /*8cd0*/  FENCE.VIEW.ASYNC.T ;  /* 0x00000000000073c6 */ /* 0x000ea40000000200 */
[----:B--2---:R-:W-:Y:S01]  /*8ce0*/  NOP ;  /* 0x0000000000007918 */ /* 0x004fe20000000000 */
[----:B------:R1:W-:Y:S01]  /*8cf0*/  @P0 SYNCS.ARRIVE.TRANS64.RED.ART0 RZ, [UR10], R163 ;  /* 0x000000a3ffff09a7 */ /* 0x0003e2000850040a */
[----:B------:R-:W2:Y:S02]  /*8d00*/  SYNCS.PHASECHK.TRANS64.TRYWAIT P0, [UR7+0xe8], R164 ;  /* 0x0000e8a4ff0075a7 */ /* 0x000ea40008001107 */
[----:B-12---:R-:W-:Y:S05]  /*8d10*/  @!P0 BRA `(.L_x_71) ;  /* 0x0000002c00b48947 */ /* 0x006fea0003800000 */
.L_x_140:
[----:B------:R-:W-:Y:S01]  /*8d20*/  MOV R163, UR12 ;  /* 0x0000000c00a37c02 */ /* 0x000fe20008000f00 */
[----:B------:R-:W-:Y:S01]  /*8d30*/  FMUL R162, R162, R161 ;  /* 0x000000a1a2a27220 */ /* 0x000fe20000400000 */
[----:B------:R-:W-:Y:S01]  /*8d40*/  FADD2 R102, R102.F32x2.HI_LO, R110.F32x2.HI_LO ;  /* 0x0000006e6666724b */ /* 0x000fe20000000000 */
[----:B------:R-:W-:Y:S01]  /*8d50*/  UIADD3 UR8, UPT, UPT, UR8, 0x1, URZ ;  /* 0x0000000108087890 */ /* 0x000fe2000fffe0ff */
[----:B------:R-:W-:Y:S01]  /*8d60*/  FADD2 R104, R104.F32x2.HI_LO, R112.F32x2.HI_LO ;  /* 0x000000706868724b */ /* 0x000fe20000000000 */
[----:B------:R-:W-:Y:S01]  /*8d70*/  LOP3.LUT R140, R140, 0x1, RZ, 0x3c, !PT ;  /* 0x000000018c8c7812 */ /* 0x000fe200078e3cff */
[----:B------:R-:W-:Y:S01]  /*8d80*/  FADD2 R162, R162.F32x2.HI_LO, R100.F32x2.HI_LO ;  /* 0x00000064a2a2724b */ /* 0x000fe20000000000 */
[----:B------:R-:W-:Y:S01]  /*8d90*/  UISETP.NE.AND UP0, UPT, UR8, UR9, UPT ;  /* 0x000000090800728c */ /* 0x000fe2000bf05270 */
[----:B------:R-:W-:Y:S01]  /*8da0*/  FADD2 R106, R106.F32x2.HI_LO, R114.F32x2.HI_LO ;  /* 0x000000726a6a724b */ /* 0x000fe20000000000 */
[----:B------:R-:W-:Y:S01]  /*8db0*/  LOP3.LUT R139, R139, 0x1, RZ, 0x3c, !PT ;  /* 0x000000018b8b7812 */ /* 0x000fe200078e3cff */
[----:B------:R-:W-:Y:S01]  /*8dc0*/  FADD2 R162, R162.F32x2.HI_LO, R108.F32x2.HI_LO ;  /* 0x0000006ca2a2724b */ /* 0x000fe20000000000 */
[----:B-1----:R-:W-:Y:S01]  /*8dd0*/  MOV R165, R166 ;  /* 0x000000a600a57202 */ /* 0x002fe20000000f00 */
[----:B------:R-:W-:-:S02]  /*8de0*/  FADD2 R102, R102.F32x2.HI_LO, R118.F32x2.HI_LO ;  /* 0x000000766666724b */ /* 0x000fc40000000000 */
[----:B------:R-:W-:Y:S02]  /*8df0*/  FADD2 R104, R104.F32x2.HI_LO, R120.F32x2.HI_LO ;  /* 0x000000786868724b */ /* 0x000fe40000000000 */
[----:B------:R-:W-:Y:S02]  /*8e00*/  FADD2 R106, R106.F32x2.HI_LO, R122.F32x2.HI_LO ;  /* 0x0000007a6a6a724b */ /* 0x000fe40000000000 */
[----:B------:R-:W-:Y:S02]  /*8e10*/  FADD2 R162, R162.F32x2.HI_LO, R116.F32x2.HI_LO ;  /* 0x00000074a2a2724b */ /* 0x000fe40000000000 */
[----:B------:R-:W-:Y:S02]  /*8e20*/  FADD2 R102, R102.F32x2.HI_LO, R36.F32x2.HI_LO ;  /* 0x000000246666724b */ /* 0x000fe40000000000 */
[----:B------:R-:W-:Y:S02]  /*8e30*/  FADD2 R104, R104.F32x2.HI_LO, R128.F32x2.HI_LO ;  /* 0x000000806868724b */ /* 0x000fe40000000000 */
        /* <DEDUP_REMOVED lines=51> */
[----:B------:R-:W-:-:S04]  /*9170*/  FADD2 R102, R162.F32x2.HI_LO, R102.F32x2.HI_LO ;  /* 0x00000066a266724b */ /* 0x000fc80000000000 */
[----:B------:R-:W-:-:S04]  /*9180*/  FADD2 R102, R102.F32x2.HI_LO, R104.F32x2.HI_LO ;  /* 0x000000686666724b */ /* 0x000fc80000000000 */
[----:B------:R-:W-:Y:S01]  /*9190*/  FADD R161, R102, R103 ;  /* 0x0000006766a17221 */ /* 0x000fe20000000000 */
[----:B------:R-:W-:Y:S06]  /*91a0*/  BRA.U UP0, `(.L_x_72) ;  /* 0xffffffdd00a47547 */ /* 0x000fec000b83ffff */
.L_x_69:
[----:B-1----:R-:W1:Y:S01]  /*91b0*/  S2R R4, SR_TID.X ;  /* 0x0000000000047919 */ /* 0x002e620000002100 */
[----:B------:R-:W2:Y:S01]  /*91c0*/  LDCU UR4, c[0x0][0x624] ;  /* 0x0000c480ff0477ac */ /* 0x000ea20008000800 */
[----:B------:R-:W-:-:S04]  /*91d0*/  UIADD3 UR13, UPT, UPT, UR15, UR13, URZ ;  /* 0x0000000d0f0d7290 */ /* 0x000fc8000fffe0ff */
[----:B--2---:R-:W-:Y:S01]  /*91e0*/  UISETP.GE.AND UP0, UPT, UR13, UR4, UPT ;  /* 0x000000040d00728c */ /* 0x004fe2000bf06270 */
[----:B-1----:R-:W-:-:S04]  /*91f0*/  SHF.L.U32 R4, R4, 0x2, RZ ;  /* 0x0000000204047819 */ /* 0x002fc800000006ff */
[----:B------:R-:W-:-:S05]  /*9200*/  LOP3.LUT R4, R4, 0x1fc, RZ, 0xc0, !PT ;  /* 0x000001fc04047812 */ /* 0x000fca00078ec0ff */
[----:B------:R1:W-:Y:S04]  /*9210*/  STS [R4+UR14+0x12c], R161 ;  /* 0x00012ca104007988 */ /* 0x0003e8000800080e */
[----:B------:R1:W-:Y:S01]  /*9220*/  STS [R4+UR14+0x32c], R166 ;  /* 0x00032ca604007988 */ /* 0x0003e2000800080e */
[----:B------:R1:W-:Y:S06]  /*9230*/  BAR.ARV R132, 0x40 ;  /* 0x000100840000751d */ /* 0x0003ec0000002000 */
[----:B------:R-:W-:Y:S05]  /*9240*/  BRA.U !UP0, `(.L_x_73) ;  /* 0xffffffb908047547 */ /* 0x000fea000b83ffff */
.L_x_65:
[----:B------:R-:W3:Y:S01]  /*9250*/  S2R R3, SR_CgaCtaId ;  /* 0x0000000000037919 */ /* 0x000ee20000008800 */
[----:B-12--5:R-:W-:Y:S01]  /*9260*/  MOV R4, 0x400 ;  /* 0x0000040000047802 */ /* 0x026fe20000000f00 */
[----:B------:R-:W-:-:S03]  /*9270*/  IMAD.U32 R140, R140, -0x80000000, RZ ;  /* 0x800000008c8c7824 */ /* 0x000fc600078e00ff */
[----:B---3--:R-:W-:-:S04]  /*9280*/  LEA R3, R3, R4, 0x18 ;  /* 0x0000000403037211 */ /* 0x008fc800078ec0ff */
[----:B------:R-:W1:Y:S02]  /*9290*/  SYNCS.PHASECHK.TRANS64.TRYWAIT P0, [R3+URZ+0xe8], R140 ;  /* 0x0000e88c030075a7 */ /* 0x000e6400080011ff */
[----:B-1----:R-:W-:Y:S05]  /*92a0*/  @!P0 BRA `(.L_x_74) ;  /* 0x00000028006c8947 */ /* 0x002fea0003800000 */
.L_x_142:
[----:B------:R-:W-:Y:S06]  /*92b0*/  BAR.ARV 0x2, 0x120 ;  /* 0x0084800000007b1d */ /* 0x000fec0000002000 */
[----:B------:R-:W-:Y:S05]  /*92c0*/  BRA `(.L_x_75) ;  /* 0x0000000000387947 */ /* 0x000fea0003800000 */
.L_x_63:
[----:B------:R-:W-:-:S13]  /*92d0*/  ISETP.NE.AND P0, PT, R0, 0xc, PT ;  /* 0x0000000c0000780c */ /* 0x000fda0003f05270 */
[----:B------:R-:W-:Y:S05]  /*92e0*/  @P0 BRA `(.L_x_76) ;  /* 0x00000000002c0947 */ /* 0x000fea0003800000 */
[----:B---3--:R-:W3:Y:S01]  /*92f0*/  S2UR UR6, SR_CgaCtaId ;  /* 0x00000000000679c3 */ /* 0x008ee20000008800 */
        /* <DEDUP_REMOVED lines=10> */
.L_x_76:
[----:B------:R-:W-:Y:S01]  /*93a0*/  NOP ;  /* 0x0000000000007918 */ /* 0x000fe20000000000 */
.L_x_75:
[C---:B------:R-:W-:Y:S02]  /*93b0*/  ISETP.NE.AND P0, PT, R0.reuse, 0xc, PT ;  /* 0x0000000c0000780c */ /* 0x040fe40003f05270 */
[----:B-1----:R-:W-:-:S04]  /*93c0*/  LOP3.LUT R3, R0, 0xfffffffc, RZ, 0xc0, !PT ;  /* 0xfffffffc00037812 */ /* 0x002fc800078ec0ff */
[----:B------:R-:W-:-:S07]  /*93d0*/  ISETP.NE.AND P1, PT, R3, 0x8, PT ;  /* 0x000000080300780c */ /* 0x000fce0003f25270 */
[----:B------:R-:W-:Y:S06]  /*93e0*/  @P0 BRA `(.L_x_77) ;  /* 0x00000000002c0947 */ /* 0x000fec0003800000 */
[----:B---3--:R-:W1:Y:S01]  /*93f0*/  S2UR UR6, SR_CgaCtaId ;  /* 0x00000000000679c3 */ /* 0x008e620000008800 */
[----:B------:R-:W-:Y:S01]  /*9400*/  UMOV UR4, 0x400 ;  /* 0x0000040000047882 */ /* 0x000fe20000000000 */
[----:B----4-:R-:W-:Y:S01]  /*9410*/  UMOV UR5, 0x20 ;  /* 0x0000002000057882 */ /* 0x010fe20000000000 */
[----:B------:R-:W-:Y:S01]  /*9420*/  ELECT P2, URZ, PT ;  /* 0x0000000000ff782f */ /* 0x000fe20003840000 */
[----:B-1----:R-:W-:Y:S02]  /*9430*/  ULEA UR6, UR6, UR4, 0x18 ;  /* 0x0000000406067291 */ /* 0x002fe4000f8ec0ff */
[----:B------:R-:W-:-:S04]  /*9440*/  UIADD3 UR4, UPT, UPT, -UR5, 0x100000, URZ ;  /* 0x0010000005047890 */ /* 0x000fc8000fffe1ff */
[----:B------:R-:W-:Y:S02]  /*9450*/  USHF.L.U32 UR5, UR4, 0xb, URZ ;  /* 0x0000000b04057899 */ /* 0x000fe400080006ff */
[----:B------:R-:W-:Y:S01]  /*9460*/  USHF.L.U32 UR4, UR4, 0x1, URZ ;  /* 0x0000000104047899 */ /* 0x000fe200080006ff */
[----:B------:R-:W1:Y:S11]  /*9470*/  FENCE.VIEW.ASYNC.S ;  /* 0x00000000000073c6 */ /* 0x000e760000000000 */
[----:B-1----:R1:W3:Y:S01]  /*9480*/  SYNCS.EXCH.64 URZ, [UR6+0x120], UR4 ;  /* 0x0001200406ff75b2 */ /* 0x0022e20008000100 */
[----:B------:R-:W-:Y:S01]  /*9490*/  NOP ;  /* 0x0000000000007918 */ /* 0x000fe20000000000 */
.L_x_77:
[----:B------:R-:W-:Y:S01]  /*94a0*/  NOP ;  /* 0x0000000000007918 */ /* 0x000fe20000000000 */
[----:B------:R-:W-:Y:S05]  /*94b0*/  @P1 BRA `(.L_x_78) ;  /* 0x0000001800901947 */ /* 0x000fea0003800000 */
[----:B------:R-:W-:-:S08]  /*94c0*/  NOP ;  /* 0x0000000000007918 */ /* 0x000fd00000000000 */
[----:B------:R-:W1:-:S00]  /*94d0*/  USETMAXREG.DEALLOC.CTAPOOL 0x58 ;  /* 0x00000058000079c8 */ /* 0x000e4000080e0500 */
[----:B------:R-:W2:Y:S01]  /*94e0*/  S2UR UR8, SR_CgaCtaId ;  /* 0x00000000000879c3 */ /* 0x000ea20000008800 */
[----:B-1----:R-:W1:Y:S01]  /*94f0*/  S2R R3, SR_TID.X ;  /* 0x0000000000037919 */ /* 0x002e620000002100 */
[----:B---3--:R-:W3:Y:S01]  /*9500*/  LDCU UR4, c[0x0][0x610] ;  /* 0x0000c200ff0477ac */ /* 0x008ee20008000800 */
[----:B------:R-:W-:Y:S01]  /*9510*/  R2UR UR7, R2 ;  /* 0x00000000020772ca */ /* 0x000fe200000e0000 */
[----:B------:R-:W-:Y:S01]  /*9520*/  IMAD.MOV.U32 R2, RZ, RZ, 0x1 ;  /* 0x00000001ff027424 */ /* 0x000fe200078e00ff */
[----:B------:R-:W5:Y:S01]  /*9530*/  LDCU UR10, c[0x0][0x38c] ;  /* 0x00007180ff0a77ac */ /* 0x000f620008000800 */
[----:B------:R-:W-:Y:S01]  /*9540*/  IMAD.MOV.U32 R75, RZ, RZ, 0x1 ;  /* 0x00000001ff4b7424 */ /* 0x000fe200078e00ff */
[----:B------:R-:W4:Y:S01]  /*9550*/  LDCU.U8 UR13, c[0x0][0x614] ;  /* 0x0000c280ff0d77ac */ /* 0x000f220008000000 */
[----:B------:R-:W1:Y:S01]  /*9560*/  LDCU.U8 UR21, c[0x0][0x615] ;  /* 0x0000c2a0ff1577ac */ /* 0x000e620008000000 */
[----:B------:R-:W-:Y:S01]  /*9570*/  UMOV UR6, 0x400 ;  /* 0x0000040000067882 */ /* 0x000fe20000000000 */
[----:B------:R-:W1:Y:S01]  /*9580*/  LDCU UR12, c[0x0][0x61c] ;  /* 0x0000c380ff0c77ac */ /* 0x000e620008000800 */
[----:B---34-:R-:W-:-:S02]  /*9590*/  UIMAD.WIDE.U32 UR4, UR75, UR4, URZ ;  /* 0x000000044b0472a5 */ /* 0x018fc4000f8e00ff */
[----:B--2---:R-:W-:Y:S02]  /*95a0*/  ULEA UR8, UR8, UR6, 0x18 ;  /* 0x0000000608087291 */ /* 0x004fe4000f8ec0ff */
[----:B------:R-:W-:Y:S01]  /*95b0*/  UIADD3 UR4, UPT, UPT, UR75, -UR5, URZ ;  /* 0x800000054b047290 */ /* 0x000fe2000fffe0ff */
[----:B------:R-:W2:Y:S01]  /*95c0*/  LDCU UR15, c[0x0][0x624] ;  /* 0x0000c480ff0f77ac */ /* 0x000ea20008000800 */
[----:B-----5:R-:W-:Y:S01]  /*95d0*/  UIADD3 UR6, UPT, UPT, -UR10, URZ, URZ ;  /* 0x000000ff0a067290 */ /* 0x020fe2000fffe1ff */
[C---:B-1----:R-:W-:Y:S01]  /*95e0*/  IMAD.SHL.U32 R5, R3.reuse, 0x80, RZ ;  /* 0x0000008003057824 */ /* 0x042fe200078e00ff */
[----:B------:R-:W-:Y:S01]  /*95f0*/  UIADD3 UR9, UPT, UPT, UR8, 0xb8, URZ ;  /* 0x000000b808097890 */ /* 0x000fe2000fffe0ff */
[----:B------:R-:W-:Y:S01]  /*9600*/  LOP3.LUT R78, R3, 0x7f, RZ, 0xc0, !PT ;  /* 0x0000007f034e7812 */ /* 0x000fe200078ec0ff */
[----:B------:R-:W-:Y:S02]  /*9610*/  USHF.R.U32.HI UR4, URZ, UR13, UR4 ;  /* 0x0000000dff047299 */ /* 0x000fe40008011604 */
[----:B------:R-:W-:Y:S01]  /*9620*/  UIADD3 UR11, UPT, UPT, UR10, -0x1, URZ ;  /* 0xffffffff0a0b7890 */ /* 0x000fe2000fffe0ff */
[----:B------:R-:W-:Y:S01]  /*9630*/  LOP3.LUT R5, R5, 0xf80, RZ, 0xc0, !PT ;  /* 0x00000f8005057812 */ /* 0x000fe200078ec0ff */
[----:B------:R-:W-:Y:S01]  /*9640*/  USHF.R.S32.HI UR6, URZ, 0x1f, UR6 ;  /* 0x0000001fff067899 */ /* 0x000fe20008011406 */
[----:B------:R-:W-:Y:S01]  /*9650*/  SHF.R.U32.HI R74, RZ, 0x5, R78 ;  /* 0x00000005ff4a7819 */ /* 0x000fe2000001164e */
[----:B------:R-:W-:-:S02]  /*9660*/  UISETP.GT.AND UP0, UPT, UR10, URZ, UPT ;  /* 0x000000ff0a00728c */ /* 0x000fc4000bf04270 */
[----:B------:R-:W-:Y:S01]  /*9670*/  UPRMT UR9, UR7, 0x654, UR9 ;  /* 0x0000065407097896 */ /* 0x000fe20008000009 */
[----:B------:R-:W-:Y:S01]  /*9680*/  BAR.SYNC.DEFER_BLOCKING 0x2, 0x120 ;  /* 0x0084800000007b1d */ /* 0x000fe20000010000 */
[----:B------:R-:W-:Y:S01]  /*9690*/  UIADD3 UR4, UPT, UPT, UR5, UR4, URZ ;  /* 0x0000000405047290 */ /* 0x000fe2000fffe0ff */
[----:B------:R-:W-:Y:S01]  /*96a0*/  IMAD R5, R74, 0x1000, R5 ;  /* 0x000010004a057824 */ /* 0x000fe200078e0205 */
[----:B------:R-:W-:Y:S02]  /*96b0*/  USHF.R.S32.HI UR7, URZ, 0x1f, UR11 ;  /* 0x0000001fff077899 */ /* 0x000fe4000801140b */
[----:B------:R-:W-:Y:S01]  /*96c0*/  ULEA.HI UR6, UR6, -UR10, URZ, 0x7 ;  /* 0x8000000a06067291 */ /* 0x000fe2000f8f38ff */
[----:B------:R-:W1:Y:S01]  /*96d0*/  LDCU.U8 UR16, c[0x0][0x620] ;  /* 0x0000c400ff1077ac */ /* 0x000e620008000000 */
[----:B------:R-:W-:Y:S02]  /*96e0*/  USHF.R.U32.HI UR13, URZ, UR21, UR4 ;  /* 0x00000015ff0d7299 */ /* 0x000fe40008011604 */
[----:B------:R-:W-:-:S02]  /*96f0*/  ULEA.HI UR7, UR7, UR11, URZ, 0x7 ;  /* 0x0000000b07077291 */ /* 0x000fc4000f8f38ff */
[----:B------:R-:W-:Y:S02]  /*9700*/  USHF.R.S32.HI UR6, URZ, 0x7, UR6 ;  /* 0x00000007ff067899 */ /* 0x000fe40008011406 */
[----:B------:R-:W-:Y:S02]  /*9710*/  UIMAD.WIDE.U32 UR4, UR13, UR12, URZ ;  /* 0x0000000c0d0472a5 */ /* 0x000fe4000f8e00ff */
[----:B------:R-:W-:Y:S02]  /*9720*/  USHF.R.S32.HI UR14, URZ, 0x7, UR7 ;  /* 0x00000007ff0e7899 */ /* 0x000fe40008011407 */
[----:B------:R-:W-:Y:S02]  /*9730*/  @!UP0 ULOP3.LUT UR14, URZ, UR6, URZ, 0x33, !UPT ;  /* 0x00000006ff0e8292 */ /* 0x000fe4000f8e33ff */
[----:B--2---:R-:W-:Y:S01]  /*9740*/  UISETP.GE.AND UP0, UPT, UR75, UR15, UPT ;  /* 0x0000000f4b00728c */ /* 0x004fe2000bf06270 */
[----:B------:R2:W-:Y:S01]  /*9750*/  SYNCS.ARRIVE.TRANS64.RED.ART0 RZ, [UR9], R2 ;  /* 0x00000002ffff79a7 */ /* 0x0005e20008500409 */
[----:B------:R-:W-:-:S02]  /*9760*/  UMOV UR4, UR5 ;  /* 0x0000000500047c82 */ /* 0x000fc40008000000 */
[----:B------:R-:W-:-:S04]  /*9770*/  UIADD3 UR5, UPT, UPT, UR13, -UR4, URZ ;  /* 0x800000040d057290 */ /* 0x000fc8000fffe0ff */
[----:B-1----:R-:W-:-:S04]  /*9780*/  USHF.R.U32.HI UR5, URZ, UR16, UR5 ;  /* 0x00000010ff057299 */ /* 0x002fc80008011605 */
[----:B------:R-:W-:Y:S01]  /*9790*/  UIADD3 UR4, UPT, UPT, UR4, UR5, URZ ;  /* 0x0000000504047290 */ /* 0x000fe2000fffe0ff */
[----:B--2---:R-:W-:-:S05]  /*97a0*/  IMAD.U32 R2, RZ, RZ, UR8 ;  /* 0x00000008ff027e24 */ /* 0x004fca000f8e00ff */
[----:B------:R-:W-:-:S04]  /*97b0*/  IADD3 R5, PT, PT, R2, 0x800, R5 ;  /* 0x0000080002057810 */ /* 0x000fc80007ffe005 */
[----:B------:R-:W-:-:S04]  /*97c0*/  SHF.R.U32.HI R76, RZ, 0x3, R5 ;  /* 0x00000003ff4c7819 */ /* 0x000fc80000011605 */
[----:B------:R-:W-:Y:S01]  /*97d0*/  LOP3.LUT R76, R5, 0x70, R76, 0x78, !PT ;  /* 0x00000070054c7812 */ /* 0x000fe200078e784c */
[----:B------:R-:W-:Y:S06]  /*97e0*/  BRA.U UP0, `(.L_x_79) ;  /* 0x0000001500b07547 */ /* 0x000fec000b800000 */
[----:B------:R-:W1:Y:S01]  /*97f0*/  S2UR UR15, SR_CTAID.X ;  /* 0x00000000000f79c3 */ /* 0x000e620000002500 */
[----:B------:R-:W2:Y:S01]  /*9800*/  LDCU.U8 UR17, c[0x0][0x621] ;  /* 0x0000c420ff1177ac */ /* 0x000ea20008000000 */
[C---:B------:R-:W-:Y:S01]  /*9810*/  LOP3.LUT P2, RZ, R3.reuse, 0x4, RZ, 0xc0, !PT ;  /* 0x0000000403ff7812 */ /* 0x040fe2000784c0ff */
[----:B------:R-:W-:Y:S01]  /*9820*/  IMAD.MOV.U32 R65, RZ, RZ, 0x20 ;  /* 0x00000020ff417424 */ /* 0x000fe200078e00ff */
[C---:B------:R-:W-:Y:S01]  /*9830*/  LOP3.LUT P1, RZ, R3.reuse, 0x2, RZ, 0xc0, !PT ;  /* 0x0000000203ff7812 */ /* 0x040fe2000782c0ff */
[----:B------:R-:W3:Y:S01]  /*9840*/  LDCU UR6, c[0x0][0x618] ;  /* 0x0000c300ff0677ac */ /* 0x000ee20008000800 */
[----:B------:R-:W-:Y:S01]  /*9850*/  LOP3.LUT R4, R3, 0x1, RZ, 0xc0, !PT ;  /* 0x0000000103047812 */ /* 0x000fe200078ec0ff */
[----:B------:R-:W-:Y:S01]  /*9860*/  VIADD R69, R76, 0x40 ;  /* 0x000000404c457836 */ /* 0x000fe20000000000 */
[----:B------:R-:W-:Y:S01]  /*9870*/  SEL R65, R65, 0xffffffe0, !P1 ;  /* 0xffffffe041417807 */ /* 0x000fe20004800000 */
[----:B------:R-:W4:Y:S01]  /*9880*/  LDCU UR5, c[0x0][0x60c] ;  /* 0x0000c180ff0577ac */ /* 0x000f220008000800 */
[----:B------:R-:W-:Y:S01]  /*9890*/  ISETP.NE.U32.AND P0, PT, R4, 0x1, PT ;  /* 0x000000010400780c */ /* 0x000fe20003f05070 */
[----:B------:R-:W-:Y:S01]  /*98a0*/  IMAD.SHL.U32 R74, R74, 0x200000, RZ ;  /* 0x002000004a4a7824 */ /* 0x000fe200078e00ff */
[----:B------:R-:W-:Y:S01]  /*98b0*/  MOV R64, 0xfffffff0 ;  /* 0xfffffff000407802 */ /* 0x000fe20000000f00 */
[----:B------:R-:W-:Y:S01]  /*98c0*/  IMAD.IADD R71, R76, 0x1, R65 ;  /* 0x000000014c477824 */ /* 0x000fe200078e0241 */
[----:B------:R-:W-:Y:S01]  /*98d0*/  LOP3.LUT R67, R0, 0x3, RZ, 0xc0, !PT ;  /* 0x0000000300437812 */ /* 0x000fe200078ec0ff */
[----:B------:R-:W-:Y:S01]  /*98e0*/  UIADD3 UR7, UPT, UPT, -UR13, URZ, URZ ;  /* 0x000000ff0d077290 */ /* 0x000fe2000fffe1ff */
[----:B------:R-:W-:Y:S01]  /*98f0*/  @P2 IADD3 R69, PT, PT, R76, -0x40, RZ ;  /* 0xffffffc04c452810 */ /* 0x000fe20007ffe0ff */
[----:B------:R-:W-:Y:S01]  /*9900*/  IMAD.MOV.U32 R68, RZ, RZ, RZ ;  /* 0x000000ffff447224 */ /* 0x000fe200078e00ff */
[----:B------:R-:W-:Y:S01]  /*9910*/  SEL R64, R64, 0x10, !P0 ;  /* 0x0000001040407807 */ /* 0x000fe20004000000 */
[----:B--2---:R-:W-:Y:S01]  /*9920*/  USHF.R.U32.HI UR12, URZ, UR17, UR4 ;  /* 0x00000011ff0c7299 */ /* 0x004fe20008011604 */
[-C--:B------:R-:W-:Y:S01]  /*9930*/  IADD3 R65, PT, PT, R65, R69.reuse, RZ ;  /* 0x0000004541417210 */ /* 0x080fe20007ffe0ff */
[----:B------:R-:W-:Y:S01]  /*9940*/  IMAD.MOV.U32 R75, RZ, RZ, 0x1 ;  /* 0x00000001ff4b7424 */ /* 0x000fe200078e00ff */
[----:B------:R-:W-:Y:S01]  /*9950*/  IADD3 R66, PT, PT, R64, R69, RZ ;  /* 0x0000004540427210 */ /* 0x000fe20007ffe0ff */
[----:B------:R-:W-:Y:S01]  /*9960*/  UIADD3 UR4, UPT, UPT, -UR12, URZ, URZ ;  /* 0x000000ff0c047290 */ /* 0x000fe2000fffe1ff */
[----:B------:R-:W-:Y:S01]  /*9970*/  IMAD.IADD R72, R76, 0x1, R64 ;  /* 0x000000014c487824 */ /* 0x000fe200078e0240 */
[----:B-1----:R-:W-:Y:S01]  /*9980*/  USHF.L.U32 UR15, UR15, 0x7, URZ ;  /* 0x000000070f0f7899 */ /* 0x002fe200080006ff */
[----:B------:R-:W-:Y:S01]  /*9990*/  IMAD.IADD R70, R64, 0x1, R71 ;  /* 0x0000000140467824 */ /* 0x000fe200078e0247 */
[----:B------:R-:W-:Y:S01]  /*99a0*/  LEA R73, R78, UR8, 0x2 ;  /* 0x000000084e497c11 */ /* 0x000fe2000f8e10ff */
[----:B------:R-:W-:Y:S01]  /*99b0*/  VIADD R67, R67, 0x3 ;  /* 0x0000000343437836 */ /* 0x000fe20000000000 */
[----:B------:R-:W1:Y:S02]  /*99c0*/  S2UR UR20, SR_CgaSize ;  /* 0x00000000001479c3 */ /* 0x000e640000008a00 */
[----:B-1----:R-:W-:-:S12]  /*99d0*/  UIMAD UR20, UR20, -0xa0, URZ ;  /* 0xffffff60141478a4 */ /* 0x002fd8000f8e02ff */
[----:B------:R-:W1:Y:S01]  /*99e0*/  LDCU UR20, c[0x0][UR20+0x2c0] ;  /* 0x00005800141477ac */ /* 0x000e620008000800 */
[----:B------:R-:W-:Y:S01]  /*99f0*/  IMAD.IADD R64, R64, 0x1, R65 ;  /* 0x0000000140407824 */ /* 0x000fe200078e0241 */
[----:B------:R-:W-:Y:S01]  /*9a00*/  UIADD3 UR16, UPT, UPT, -UR14, URZ, URZ ;  /* 0x000000ff0e107290 */ /* 0x000fe2000fffe1ff */
[----:B------:R-:W2:Y:S01]  /*9a10*/  LDCU.64 UR18, c[0x0][0x358] ;  /* 0x00006b00ff1277ac */ /* 0x000ea20008000a00 */
[----:B----4-:R-:W-:Y:S02]  /*9a20*/  UIMAD UR7, UR5, UR7, UR75 ;  /* 0x00000007050772a4 */ /* 0x010fe4000f8e024b */
[----:B------:R-:W-:Y:S02]  /*9a30*/  ULOP3.LUT UR15, UR15, 0x80, URZ, 0xc0, !UPT ;  /* 0x000000800f0f7892 */ /* 0x000fe4000f8ec0ff */
[----:B---3--:R-:W-:-:S12]  /*9a40*/  UIMAD UR13, UR6, UR4, UR13 ;  /* 0x00000004060d72a4 */ /* 0x008fd8000f8e020d */
.L_x_87:
[----:B------:R3:W-:Y:S01]  /*9a50*/  BAR.SYNC.DEFER_BLOCKING R67, 0x40 ;  /* 0x000100430000751d */ /* 0x0007e20000010000 */
[----:B-1----:R-:W-:Y:S01]  /*9a60*/  HFMA2 R3, -RZ, RZ, 0, 5.9604644775390625e-08 ;  /* 0x00000001ff037431 */ /* 0x002fe200000001ff */
[----:B------:R-:W-:-:S04]  /*9a70*/  UISETP.GE.AND UP0, UPT, UR14, 0x1, UPT ;  /* 0x000000010e00788c */ /* 0x000fc8000bf06270 */
[----:B------:R3:W-:Y:S05]  /*9a80*/  SYNCS.ARRIVE.TRANS64.ART0 RZ, [UR8+0xe8], R3 ;  /* 0x0000e803ffff79a7 */ /* 0x0007ea0008500008 */
[----:B------:R-:W-:Y:S05]  /*9a90*/  BRA.U !UP0, `(.L_x_80) ;  /* 0x00000005087c7547 */ /* 0x000fea000b800000 */
[----:B------:R-:W-:Y:S01]  /*9aa0*/  UMOV UR6, UR16 ;  /* 0x0000001000067c82 */ /* 0x000fe20008000000 */
.L_x_82:
[----:B----4-:R4:W-:Y:S06]  /*9ab0*/  BAR.SYNC.DEFER_BLOCKING R67, 0x40 ;  /* 0x000100430000751d */ /* 0x0109ec0000010000 */
[----:B-----5:R-:W5:Y:S02]  /*9ac0*/  LDS R36, [R73+0x12c] ;  /* 0x00012c0049247984 */ /* 0x020f640000000800 */
[----:B-----5:R-:W-:-:S13]  /*9ad0*/  FSETP.GEU.AND P0, PT, R36, 1, PT ;  /* 0x3f8000002400780b */ /* 0x020fda0003f0e000 */
[----:B------:R-:W-:-:S04]  /*9ae0*/  VOTE.ANY R4, PT, !P0 ;  /* 0x0000000000047806 */ /* 0x000fc800040e0100 */
[----:B------:R-:W-:-:S13]  /*9af0*/  ISETP.NE.AND P0, PT, R4, RZ, PT ;  /* 0x000000ff0400720c */ /* 0x000fda0003f05270 */
[----:B----4-:R-:W-:Y:S05]  /*9b00*/  @!P0 BRA `(.L_x_81) ;  /* 0x00000004004c8947 */ /* 0x010fea0003800000 */
[C---:B------:R-:W-:Y:S02]  /*9b10*/  R2UR UR4, R74.reuse ;  /* 0x000000004a0472ca */ /* 0x040fe400000e0000 */
[----:B------:R-:W-:-:S11]  /*9b20*/  R2UR UR5, R74 ;  /* 0x000000004a0572ca */ /* 0x000fd600000e0000 */
[----:B------:R-:W4:Y:S02]  /*9b30*/  LDTM.x16 R20, tmem[UR4+0x100] ;  /* 0x00010004001479ee */ /* 0x000f240008240000 */
[-C--:B----4-:R-:W-:Y:S02]  /*9b40*/  FMUL2 R20, R20.F32x2.HI_LO, R36.reuse.F32 ;  /* 0x000000241414724a */ /* 0x090fe40001000000 */
[-C--:B------:R-:W-:Y:S02]  /*9b50*/  FMUL2 R22, R22.F32x2.HI_LO, R36.reuse.F32 ;  /* 0x000000241616724a */ /* 0x080fe40001000000 */
[-C--:B------:R-:W-:Y:S02]  /*9b60*/  FMUL2 R24, R24.F32x2.HI_LO, R36.reuse.F32 ;  /* 0x000000241818724a */ /* 0x080fe40001000000 */
[-C--:B------:R-:W-:Y:S02]  /*9b70*/  FMUL2 R26, R26.F32x2.HI_LO, R36.reuse.F32 ;  /* 0x000000241a1a724a */ /* 0x080fe40001000000 */
[----:B------:R-:W-:-:S02]  /*9b80*/  FMUL2 R28, R28.F32x2.HI_LO, R36.F32 ;  /* 0x000000241c1c724a */ /* 0x000fc40001000000 */
[-C--:B------:R-:W-:Y:S02]  /*9b90*/  FMUL2 R30, R30.F32x2.HI_LO, R36.reuse.F32 ;  /* 0x000000241e1e724a */ /* 0x080fe40001000000 */
[-C--:B------:R-:W-:Y:S02]  /*9ba0*/  FMUL2 R32, R32.F32x2.HI_LO, R36.reuse.F32 ;  /* 0x000000242020724a */ /* 0x080fe40001000000 */
[----:B------:R-:W-:-:S04]  /*9bb0*/  FMUL2 R34, R34.F32x2.HI_LO, R36.F32 ;  /* 0x000000242222724a */ /* 0x000fc80001000000 */
[----:B------:R-:W-:Y:S01]  /*9bc0*/  STTM.x16 tmem[UR5+0x100], R20 ;  /* 0x00010014000079ed */ /* 0x000fe20008240005 */
        /* <DEDUP_REMOVED lines=69> */
[----:B------:R4:W-:Y:S01]  /*a020*/  STTM.x16 tmem[UR4+0x170], R4 ;  /* 0x00017004000079ed */ /* 0x0009e20008240004 */
[----:B------:R-:W5:Y:S02]  /*a030*/  FENCE.VIEW.ASYNC.T ;  /* 0x00000000000073c6 */ /* 0x000f640000000200 */
.L_x_81:
[----:B-----5:R5:W-:Y:S01]  /*a040*/  SYNCS.ARRIVE.TRANS64.RED.ART0 RZ, [UR9], R3 ;  /* 0x00000003ffff79a7 */ /* 0x020be20008500409 */
[----:B------:R-:W-:-:S04]  /*a050*/  UIADD3 UR6, UPT, UPT, UR6, 0x1, URZ ;  /* 0x0000000106067890 */ /* 0x000fc8000fffe0ff */
[----:B------:R-:W-:Y:S01]  /*a060*/  UISETP.NE.AND UP0, UPT, UR6, URZ, UPT ;  /* 0x000000ff0600728c */ /* 0x000fe2000bf05270 */
[----:B------:R5:W-:Y:S08]  /*a070*/  SYNCS.ARRIVE.TRANS64.ART0 RZ, [UR8+0xe8], R3 ;  /* 0x0000e803ffff79a7 */ /* 0x000bf00008500008 */
[----:B------:R-:W-:Y:S05]  /*a080*/  BRA.U UP0, `(.L_x_82) ;  /* 0xfffffff900887547 */ /* 0x000fea000b83ffff */
.L_x_80:
[----:B------:R3:W-:Y:S01]  /*a090*/  BAR.SYNC.DEFER_BLOCKING R67, 0x40 ;  /* 0x000100430000751d */ /* 0x0007e20000010000 */
[----:B----4-:R-:W-:Y:S02]  /*a0a0*/  SHF.L.U32 R6, R68, 0x1f, RZ ;  /* 0x0000001f44067819 */ /* 0x010fe400000006ff */
[----:B------:R-:W-:-:S03]  /*a0b0*/  SHF.L.U32 R4, R75, 0x1f, RZ ;  /* 0x0000001f4b047819 */ /* 0x000fc600000006ff */
[----:B------:R3:W4:Y:S04]  /*a0c0*/  LDS R79, [R73+0x12c] ;  /* 0x00012c00494f7984 */ /* 0x0007280000000800 */
[----:B------:R3:W5:Y:S01]  /*a0d0*/  LDS R77, [R73+0x32c] ;  /* 0x00032c00494d7984 */ /* 0x0007620000000800 */
[----:B------:R3:W-:Y:S01]  /*a0e0*/  SYNCS.ARRIVE.TRANS64.ART0 RZ, [UR8+0xe8], R3 ;  /* 0x0000e803ffff79a7 */ /* 0x0007e20008500008 */
[----:B------:R-:W2:Y:S02]  /*a0f0*/  SYNCS.PHASECHK.TRANS64.TRYWAIT P0, [UR8+0xd0], R6 ;  /* 0x0000d006ff0075a7 */ /* 0x000ea40008001108 */
[----:B--2345:R-:W-:Y:S05]  /*a100*/  @!P0 BRA `(.L_x_83) ;  /* 0x0000001800ec8947 */ /* 0x03cfea0003800000 */
.L_x_144:
[----:B------:R-:W3:Y:S02]  /*a110*/  SYNCS.PHASECHK.TRANS64.TRYWAIT P0, [UR8+0xf8], R4 ;  /* 0x0000f804ff0075a7 */ /* 0x000ee40008001108 */
[----:B---3--:R-:W-:Y:S05]  /*a120*/  @!P0 BRA `(.L_x_84) ;  /* 0x0000001800fc8947 */ /* 0x008fea0003800000 */
.L_x_146:
[----:B------:R-:W-:Y:S01]  /*a130*/  R2UR UR4, R74 ;  /* 0x000000004a0472ca */ /* 0x000fe200000e0000 */
[----:B------:R-:W4:Y:S01]  /*a140*/  LDCU UR5, c[0x0][0x380] ;  /* 0x00007000ff0577ac */ /* 0x000f220008000800 */
[----:B------:R-:W-:Y:S01]  /*a150*/  FSETP.NE.AND P1, PT, R79, RZ, PT ;  /* 0x000000ff4f00720b */ /* 0x000fe20003f25000 */
[----:B------:R-:W-:Y:S01]  /*a160*/  BSSY.RECONVERGENT B0, `(.L_x_85) ;  /* 0x00000bc000007945 */ /* 0x000fe20003800200 */
[----:B------:R-:W-:Y:S02]  /*a170*/  LOP3.LUT R75, R75, 0x1, RZ, 0x3c, !PT ;  /* 0x000000014b4b7812 */ /* 0x000fe400078e3cff */
[----:B------:R-:W-:-:S06]  /*a180*/  FSEL R80, R79, 1, P1 ;  /* 0x3f8000004f507808 */ /* 0x000fcc0000800000 */
[----:B------:R-:W5:Y:S01]  /*a190*/  MUFU.RCP R80, R80 ;  /* 0x0000005000507308 */ /* 0x000f620000001000 */
[----:B------:R-:W5:Y:S01]  /*a1a0*/  LDTM.x16 R28, tmem[UR4+0x100] ;  /* 0x00010004001c79ee */ /* 0x000f620008240000 */
[----:B--23--:R-:W2:Y:S01]  /*a1b0*/  LDTM.x16 R4, tmem[UR4+0x110] ;  /* 0x00011004000479ee */ /* 0x00cea20008240000 */
[-C--:B-----5:R-:W-:Y:S02]  /*a1c0*/  FMUL2 R38, R38.F32x2.HI_LO, R80.reuse.F32 ;  /* 0x000000502626724a */ /* 0x0a0fe40001000000 */
[-C--:B------:R-:W-:Y:S02]  /*a1d0*/  FMUL2 R34, R34.F32x2.HI_LO, R80.reuse.F32 ;  /* 0x000000502222724a */ /* 0x080fe40001000000 */
[----:B------:R-:W-:Y:S01]  /*a1e0*/  FMUL2 R32, R32.F32x2.HI_LO, R80.F32 ;  /* 0x000000502020724a */ /* 0x000fe20001000000 */
[----:B------:R-:W-:Y:S01]  /*a1f0*/  F2FP.F16.F32.PACK_AB R49, R39, R38 ;  /* 0x000000262731723e */ /* 0x000fe200000000ff */
[----:B------:R-:W-:Y:S01]  /*a200*/  FMUL2 R52, R30.F32x2.HI_LO, R80.F32 ;  /* 0x000000501e34724a */ /* 0x000fe20001000000 */
[----:B------:R-:W-:Y:S01]  /*a210*/  F2FP.F16.F32.PACK_AB R55, R35, R34 ;  /* 0x000000222337723e */ /* 0x000fe200000000ff */
[----:B------:R-:W-:Y:S01]  /*a220*/  FMUL2 R38, R28.F32x2.HI_LO, R80.F32 ;  /* 0x000000501c26724a */ /* 0x000fe20001000000 */
[----:B------:R-:W-:Y:S01]  /*a230*/  F2FP.F16.F32.PACK_AB R54, R33, R32 ;  /* 0x000000202136723e */ /* 0x000fe200000000ff */
[-C--:B------:R-:W-:Y:S01]  /*a240*/  FMUL2 R42, R42.F32x2.HI_LO, R80.reuse.F32 ;  /* 0x000000502a2a724a */ /* 0x080fe20001000000 */
[----:B------:R-:W3:Y:S01]  /*a250*/  LDTM.x16 R20, tmem[UR4+0x120] ;  /* 0x00012004001479ee */ /* 0x000ee20008240000 */
[----:B------:R-:W-:Y:S01]  /*a260*/  FMUL2 R40, R40.F32x2.HI_LO, R80.F32 ;  /* 0x000000502828724a */ /* 0x000fe20001000000 */
[----:B------:R-:W-:Y:S01]  /*a270*/  F2FP.F16.F32.PACK_AB R53, R53, R52 ;  /* 0x000000343535723e */ /* 0x000fe200000000ff */
[----:B------:R-:W-:Y:S01]  /*a280*/  FMUL2 R36, R36.F32x2.HI_LO, R80.F32 ;  /* 0x000000502424724a */ /* 0x000fe20001000000 */
[----:B------:R-:W-:Y:S01]  /*a290*/  F2FP.F16.F32.PACK_AB R51, R43, R42 ;  /* 0x0000002a2b33723e */ /* 0x000fe200000000ff */
[----:B--2---:R-:W-:Y:S01]  /*a2a0*/  FMUL2 R18, R18.F32x2.HI_LO, R80.F32 ;  /* 0x000000501212724a */ /* 0x004fe20001000000 */
[----:B------:R-:W-:Y:S01]  /*a2b0*/  F2FP.F16.F32.PACK_AB R50, R41, R40 ;  /* 0x000000282932723e */ /* 0x000fe200000000ff */
[----:B------:R-:W-:Y:S01]  /*a2c0*/  FMUL2 R16, R16.F32x2.HI_LO, R80.F32 ;  /* 0x000000501010724a */ /* 0x000fe20001000000 */
        /* <DEDUP_REMOVED lines=13> */
[----:B------:R2:W-:Y:S01]  /*a3a0*/  STS.128 [R76], R52 ;  /* 0x000000344c007388 */ /* 0x0005e20000000c00 */
[----:B------:R-:W-:-:S02]  /*a3b0*/  F2FP.F16.F32.PACK_AB R42, R9, R8 ;  /* 0x00000008092a723e */ /* 0x000fc400000000ff */
[----:B------:R-:W-:Y:S01]  /*a3c0*/  F2FP.F16.F32.PACK_AB R41, R7, R6 ;  /* 0x000000060729723e */ /* 0x000fe200000000ff */
[-C--:B---3--:R-:W-:Y:S01]  /*a3d0*/  FMUL2 R34, R34.F32x2.HI_LO, R80.reuse.F32 ;  /* 0x000000502222724a */ /* 0x088fe20001000000 */
[----:B------:R-:W3:Y:S01]  /*a3e0*/  LDTM.x16 R4, tmem[UR4+0x130] ;  /* 0x00013004000479ee */ /* 0x000ee20008240000 */
[-C--:B------:R-:W-:Y:S01]  /*a3f0*/  FMUL2 R32, R32.F32x2.HI_LO, R80.reuse.F32 ;  /* 0x000000502020724a */ /* 0x080fe20001000000 */
[----:B------:R5:W-:Y:S01]  /*a400*/  STS.128 [R72], R48 ;  /* 0x0000003048007388 */ /* 0x000be20000000c00 */
[----:B------:R-:W-:Y:S01]  /*a410*/  FMUL2 R30, R30.F32x2.HI_LO, R80.F32 ;  /* 0x000000501e1e724a */ /* 0x000fe20001000000 */
[----:B------:R-:W-:Y:S01]  /*a420*/  F2FP.F16.F32.PACK_AB R40, R37, R36 ;  /* 0x000000242528723e */ /* 0x000fe200000000ff */
[-C--:B------:R-:W-:Y:S02]  /*a430*/  FMUL2 R28, R28.F32x2.HI_LO, R80.reuse.F32 ;  /* 0x000000501c1c724a */ /* 0x080fe40001000000 */
[-C--:B------:R-:W-:Y:S02]  /*a440*/  FMUL2 R26, R26.F32x2.HI_LO, R80.reuse.F32 ;  /* 0x000000501a1a724a */ /* 0x080fe40001000000 */
[-C--:B------:R-:W-:Y:S01]  /*a450*/  FMUL2 R24, R24.F32x2.HI_LO, R80.reuse.F32 ;  /* 0x000000501818724a */ /* 0x080fe20001000000 */
[----:B------:R1:W-:Y:S01]  /*a460*/  STS.128 [R71], R40 ;  /* 0x0000002847007388 */ /* 0x0003e20000000c00 */
[----:B------:R-:W-:-:S02]  /*a470*/  FMUL2 R22, R22.F32x2.HI_LO, R80.F32 ;  /* 0x000000501616724a */ /* 0x000fc40001000000 */
[-C--:B------:R-:W-:Y:S01]  /*a480*/  FMUL2 R20, R20.F32x2.HI_LO, R80.reuse.F32 ;  /* 0x000000501414724a */ /* 0x080fe20001000000 */
[----:B------:R1:W-:Y:S01]  /*a490*/  STS.128 [R70], R44 ;  /* 0x0000002c46007388 */ /* 0x0003e20000000c00 */
[----:B---3--:R-:W-:Y:S01]  /*a4a0*/  FMUL2 R18, R18.F32x2.HI_LO, R80.F32 ;  /* 0x000000501212724a */ /* 0x008fe20001000000 */
[----:B--2---:R-:W-:Y:S01]  /*a4b0*/  F2FP.F16.F32.PACK_AB R55, R35, R34 ;  /* 0x000000222337723e */ /* 0x004fe200000000ff */
[----:B------:R-:W-:Y:S01]  /*a4c0*/  FMUL2 R16, R16.F32x2.HI_LO, R80.F32 ;  /* 0x000000501010724a */ /* 0x000fe20001000000 */
[----:B------:R-:W-:Y:S01]  /*a4d0*/  F2FP.F16.F32.PACK_AB R54, R33, R32 ;  /* 0x000000202136723e */ /* 0x000fe200000000ff */
[----:B------:R-:W-:Y:S01]  /*a4e0*/  FMUL2 R14, R14.F32x2.HI_LO, R80.F32 ;  /* 0x000000500e0e724a */ /* 0x000fe20001000000 */
[----:B------:R-:W-:Y:S01]  /*a4f0*/  F2FP.F16.F32.PACK_AB R53, R31, R30 ;  /* 0x0000001e1f35723e */ /* 0x000fe200000000ff */
[----:B------:R-:W-:Y:S01]  /*a500*/  FMUL2 R12, R12.F32x2.HI_LO, R80.F32 ;  /* 0x000000500c0c724a */ /* 0x000fe20001000000 */
[----:B------:R-:W-:Y:S01]  /*a510*/  F2FP.F16.F32.PACK_AB R52, R29, R28 ;  /* 0x0000001c1d34723e */ /* 0x000fe200000000ff */
[----:B------:R-:W-:Y:S01]  /*a520*/  FMUL2 R10, R10.F32x2.HI_LO, R80.F32 ;  /* 0x000000500a0a724a */ /* 0x000fe20001000000 */
[----:B-----5:R-:W-:Y:S01]  /*a530*/  F2FP.F16.F32.PACK_AB R51, R27, R26 ;  /* 0x0000001a1b33723e */ /* 0x020fe200000000ff */
[----:B------:R-:W-:Y:S01]  /*a540*/  FMUL2 R8, R8.F32x2.HI_LO, R80.F32 ;  /* 0x000000500808724a */ /* 0x000fe20001000000 */
[----:B------:R-:W-:Y:S01]  /*a550*/  F2FP.F16.F32.PACK_AB R50, R25, R24 ;  /* 0x000000181932723e */ /* 0x000fe200000000ff */
[----:B------:R-:W-:Y:S01]  /*a560*/  FMUL2 R6, R6.F32x2.HI_LO, R80.F32 ;  /* 0x000000500606724a */ /* 0x000fe20001000000 */
[----:B------:R-:W-:Y:S01]  /*a570*/  F2FP.F16.F32.PACK_AB R49, R23, R22 ;  /* 0x000000161731723e */ /* 0x000fe200000000ff */
[----:B------:R-:W-:Y:S01]  /*a580*/  FMUL2 R4, R4.F32x2.HI_LO, R80.F32 ;  /* 0x000000500404724a */ /* 0x000fe20001000000 */
[----:B------:R-:W-:-:S02]  /*a590*/  F2FP.F16.F32.PACK_AB R48, R21, R20 ;  /* 0x000000141530723e */ /* 0x000fc400000000ff */
[----:B------:R-:W2:Y:S01]  /*a5a0*/  LDTM.x16 R20, tmem[UR4+0x140] ;  /* 0x00014004001479ee */ /* 0x000ea20008240000 */
[----:B------:R-:W-:Y:S02]  /*a5b0*/  F2FP.F16.F32.PACK_AB R39, R19, R18 ;  /* 0x000000121327723e */ /* 0x000fe400000000ff */
[----:B------:R-:W-:Y:S01]  /*a5c0*/  F2FP.F16.F32.PACK_AB R38, R17, R16 ;  /* 0x000000101126723e */ /* 0x000fe200000000ff */
[----:B------:R3:W-:Y:S01]  /*a5d0*/  STS.128 [R69], R48 ;  /* 0x0000003045007388 */ /* 0x0007e20000000c00 */
[----:B------:R-:W-:Y:S02]  /*a5e0*/  F2FP.F16.F32.PACK_AB R37, R15, R14 ;  /* 0x0000000e0f25723e */ /* 0x000fe400000000ff */
[----:B------:R-:W-:Y:S01]  /*a5f0*/  F2FP.F16.F32.PACK_AB R36, R13, R12 ;  /* 0x0000000c0d24723e */ /* 0x000fe200000000ff */
[----:B------:R5:W-:Y:S01]  /*a600*/  STS.128 [R66], R52 ;  /* 0x0000003442007388 */ /* 0x000be20000000c00 */
[----:B------:R-:W-:Y:S02]  /*a610*/  F2FP.F16.F32.PACK_AB R59, R11, R10 ;  /* 0x0000000a0b3b723e */ /* 0x000fe400000000ff */
[----:B------:R-:W-:-:S02]  /*a620*/  F2FP.F16.F32.PACK_AB R58, R9, R8 ;  /* 0x00000008093a723e */ /* 0x000fc400000000ff */
[----:B------:R-:W-:Y:S02]  /*a630*/  F2FP.F16.F32.PACK_AB R57, R7, R6 ;  /* 0x000000060739723e */ /* 0x000fe400000000ff */
[----:B------:R-:W-:Y:S02]  /*a640*/  F2FP.F16.F32.PACK_AB R56, R5, R4 ;  /* 0x000000040538723e */ /* 0x000fe400000000ff */
[----:B------:R-:W3:Y:S03]  /*a650*/  LDTM.x16 R4, tmem[UR4+0x150] ;  /* 0x00015004000479ee */ /* 0x000ee60008240000 */
[----:B------:R5:W-:Y:S01]  /*a660*/  STS.128 [R65], R56 ;  /* 0x0000003841007388 */ /* 0x000be20000000c00 */
[----:B--2---:R-:W-:-:S03]  /*a670*/  FMUL2 R34, R34.F32x2.HI_LO, R80.F32 ;  /* 0x000000502222724a */ /* 0x004fc60001000000 */
[----:B------:R5:W-:Y:S01]  /*a680*/  STS.128 [R64], R36 ;  /* 0x0000002440007388 */ /* 0x000be20000000c00 */
[-C--:B------:R-:W-:Y:S02]  /*a690*/  FMUL2 R32, R32.F32x2.HI_LO, R80.reuse.F32 ;  /* 0x000000502020724a */ /* 0x080fe40001000000 */
[----:B------:R-:W-:Y:S01]  /*a6a0*/  FMUL2 R30, R30.F32x2.HI_LO, R80.F32 ;  /* 0x000000501e1e724a */ /* 0x000fe20001000000 */
[----:B-1----:R-:W-:Y:S01]  /*a6b0*/  F2FP.F16.F32.PACK_AB R43, R35, R34 ;  /* 0x00000022232b723e */ /* 0x002fe200000000ff */
        /* <DEDUP_REMOVED lines=9> */
[----:B------:R-:W-:-:S02]  /*a750*/  F2FP.F16.F32.PACK_AB R46, R25, R24 ;  /* 0x00000018192e723e */ /* 0x000fc400000000ff */
[----:B------:R-:W-:Y:S01]  /*a760*/  F2FP.F16.F32.PACK_AB R45, R23, R22 ;  /* 0x00000016172d723e */ /* 0x000fe200000000ff */
[----:B---3--:R-:W-:Y:S01]  /*a770*/  FMUL2 R8, R8.F32x2.HI_LO, R80.F32 ;  /* 0x000000500808724a */ /* 0x008fe20001000000 */
[----:B------:R-:W-:Y:S01]  /*a780*/  F2FP.F16.F32.PACK_AB R44, R21, R20 ;  /* 0x00000014152c723e */ /* 0x000fe200000000ff */
[-C--:B------:R-:W-:Y:S01]  /*a790*/  FMUL2 R6, R6.F32x2.HI_LO, R80.reuse.F32 ;  /* 0x000000500606724a */ /* 0x080fe20001000000 */
[----:B------:R-:W1:Y:S01]  /*a7a0*/  LDTM.x16 R20, tmem[UR4+0x160] ;  /* 0x00016004001479ee */ /* 0x000e620008240000 */
        /* <DEDUP_REMOVED lines=12> */
[----:B------:R5:W-:Y:S01]  /*a870*/  STS.128 [R76+0x4000], R44 ;  /* 0x0040002c4c007388 */ /* 0x000be20000000c00 */
[----:B------:R-:W-:-:S02]  /*a880*/  F2FP.F16.F32.PACK_AB R51, R11, R10 ;  /* 0x0000000a0b33723e */ /* 0x000fc400000000ff */
[----:B------:R-:W-:Y:S01]  /*a890*/  F2FP.F16.F32.PACK_AB R48, R5, R4 ;  /* 0x000000040530723e */ /* 0x000fe200000000ff */
[----:B------:R5:W-:Y:S04]  /*a8a0*/  STS.128 [R72+0x4000], R40 ;  /* 0x0040002848007388 */ /* 0x000be80000000c00 */
[----:B------:R5:W-:Y:S01]  /*a8b0*/  STS.128 [R71+0x4000], R48 ;  /* 0x0040003047007388 */ /* 0x000be20000000c00 */
[----:B-1----:R-:W-:-:S03]  /*a8c0*/  FMUL2 R6, R30.F32x2.HI_LO, R80.F32 ;  /* 0x000000501e06724a */ /* 0x002fc60001000000 */
[----:B------:R5:W-:Y:S01]  /*a8d0*/  STS.128 [R70+0x4000], R60 ;  /* 0x0040003c46007388 */ /* 0x000be20000000c00 */
[-C--:B------:R-:W-:Y:S02]  /*a8e0*/  FMUL2 R8, R28.F32x2.HI_LO, R80.reuse.F32 ;  /* 0x000000501c08724a */ /* 0x080fe40001000000 */
[----:B------:R-:W-:Y:S01]  /*a8f0*/  FMUL2 R26, R26.F32x2.HI_LO, R80.F32 ;  /* 0x000000501a1a724a */ /* 0x000fe20001000000 */
[----:B------:R-:W-:Y:S01]  /*a900*/  F2FP.F16.F32.PACK_AB R29, R7, R6 ;  /* 0x00000006071d723e */ /* 0x000fe200000000ff */
[----:B------:R-:W-:Y:S01]  /*a910*/  FMUL2 R24, R24.F32x2.HI_LO, R80.F32 ;  /* 0x000000501818724a */ /* 0x000fe20001000000 */
[----:B------:R-:W-:Y:S01]  /*a920*/  F2FP.F16.F32.PACK_AB R28, R9, R8 ;  /* 0x00000008091c723e */ /* 0x000fe200000000ff */
[----:B------:R-:W-:Y:S01]  /*a930*/  FMUL2 R20, R20.F32x2.HI_LO, R80.F32 ;  /* 0x000000501414724a */ /* 0x000fe20001000000 */
[----:B------:R-:W1:Y:S01]  /*a940*/  LDTM.x16 R4, tmem[UR4+0x170] ;  /* 0x00017004000479ee */ /* 0x000e620008240000 */
[----:B------:R-:W-:Y:S01]  /*a950*/  F2FP.F16.F32.PACK_AB R27, R27, R26 ;  /* 0x0000001a1b1b723e */ /* 0x000fe200000000ff */
[----:B------:R-:W-:Y:S01]  /*a960*/  FMUL2 R22, R22.F32x2.HI_LO, R80.F32 ;  /* 0x000000501616724a */ /* 0x000fe20001000000 */
[----:B------:R-:W-:Y:S01]  /*a970*/  F2FP.F16.F32.PACK_AB R26, R25, R24 ;  /* 0x00000018191a723e */ /* 0x000fe200000000ff */
[----:B------:R-:W-:Y:S01]  /*a980*/  FMUL2 R34, R34.F32x2.HI_LO, R80.F32 ;  /* 0x000000502222724a */ /* 0x000fe20001000000 */
[----:B------:R-:W-:Y:S01]  /*a990*/  F2FP.F16.F32.PACK_AB R24, R21, R20 ;  /* 0x000000141518723e */ /* 0x000fe200000000ff */
[----:B------:R-:W-:Y:S01]  /*a9a0*/  FMUL2 R32, R32.F32x2.HI_LO, R80.F32 ;  /* 0x000000502020724a */ /* 0x000fe20001000000 */
[----:B------:R-:W-:Y:S01]  /*a9b0*/  F2FP.F16.F32.PACK_AB R25, R23, R22 ;  /* 0x000000161719723e */ /* 0x000fe200000000ff */
[----:B------:R-:W-:Y:S01]  /*a9c0*/  ULEA UR4, UR7, UR15, 0x8 ;  /* 0x0000000f07047291 */ /* 0x000fe2000f8e40ff */
[----:B------:R-:W-:-:S02]  /*a9d0*/  F2FP.F16.F32.PACK_AB R31, R35, R34 ;  /* 0x00000022231f723e */ /* 0x000fc400000000ff */
[----:B------:R-:W-:Y:S01]  /*a9e0*/  F2FP.F16.F32.PACK_AB R30, R33, R32 ;  /* 0x00000020211e723e */ /* 0x000fe200000000ff */
[----:B------:R5:W-:Y:S01]  /*a9f0*/  STS.128 [R69+0x4000], R24 ;  /* 0x0040001845007388 */ /* 0x000be20000000c00 */
[----:B----4-:R-:W-:-:S03]  /*aa00*/  UIADD3 UR5, UPT, UPT, -UR4, UR5, URZ ;  /* 0x0000000504057290 */ /* 0x010fc6000fffe1ff */
[----:B------:R5:W-:Y:S03]  /*aa10*/  STS.128 [R66+0x4000], R28 ;  /* 0x0040001c42007388 */ /* 0x000be60000000c00 */
[----:B------:R-:W-:Y:S01]  /*aa20*/  ISETP.LT.AND P0, PT, R78, UR5, PT ;  /* 0x000000054e007c0c */ /* 0x000fe2000bf01270 */
[-C--:B-1----:R-:W-:Y:S02]  /*aa30*/  FMUL2 R20, R4.F32x2.HI_LO, R80.reuse.F32 ;  /* 0x000000500414724a */ /* 0x082fe40001000000 */
[-C--:B------:R-:W-:Y:S02]  /*aa40*/  FMUL2 R4, R6.F32x2.HI_LO, R80.reuse.F32 ;  /* 0x000000500604724a */ /* 0x080fe40001000000 */
[-C--:B------:R-:W-:Y:S02]  /*aa50*/  FMUL2 R6, R10.F32x2.HI_LO, R80.reuse.F32 ;  /* 0x000000500a06724a */ /* 0x080fe40001000000 */
        /* <DEDUP_REMOVED lines=11> */
[----:B------:R5:W-:Y:S01]  /*ab10*/  STS.128 [R65+0x4000], R4 ;  /* 0x0040000441007388 */ /* 0x000be20000000c00 */
[----:B------:R-:W-:Y:S02]  /*ab20*/  F2FP.F16.F32.PACK_AB R9, R15, R14 ;  /* 0x0000000e0f09723e */ /* 0x000fe400000000ff */
[----:B------:R-:W-:Y:S01]  /*ab30*/  F2FP.F16.F32.PACK_AB R8, R13, R12 ;  /* 0x0000000c0d08723e */ /* 0x000fe200000000ff */
[----:B------:R-:W1:Y:S01]  /*ab40*/  @P1 MUFU.LG2 R14, R79 ;  /* 0x0000004f000e1308 */ /* 0x000e620000000c00 */
[----:B------:R-:W1:Y:S03]  /*ab50*/  @P1 LDC R12, c[0x0][0x600] ;  /* 0x00018000ff0c1b82 */ /* 0x000e660000000800 */
[----:B------:R5:W-:Y:S01]  /*ab60*/  STS.128 [R64+0x4000], R8 ;  /* 0x0040000840007388 */ /* 0x000be20000000c00 */
[----:B------:R2:W-:Y:S06]  /*ab70*/  MEMBAR.ALL.CTA ;  /* 0x0000000000007992 */ /* 0x0005ec0000008000 */
[----:B--2---:R-:W2:Y:S01]  /*ab80*/  FENCE.VIEW.ASYNC.S ;  /* 0x00000000000073c6 */ /* 0x004ea20000000000 */
[----:B-1----:R-:W-:Y:S01]  /*ab90*/  @P1 FFMA R12, R77, R12, R14 ;  /* 0x0000000c4d0c1223 */ /* 0x002fe2000000000e */
[----:B--2---:R-:W-:Y:S01]  /*aba0*/  SYNCS.ARRIVE.TRANS64.RED.ART0 RZ, [UR9], R3 ;  /* 0x00000003ffff79a7 */ /* 0x004fe20008500409 */
[----:B------:R1:W-:Y:S02]  /*abb0*/  SYNCS.ARRIVE.TRANS64.ART0 RZ, [UR8+0xf0], R3 ;  /* 0x0000f003ffff79a7 */ /* 0x0003e40008500008 */
[----:B-1----:R-:W-:-:S02]  /*abc0*/  IMAD.MOV.U32 R3, RZ, RZ, -0x800000 ;  /* 0xff800000ff037424 */ /* 0x002fc400078e00ff */
[----:B------:R-:W-:Y:S01]  /*abd0*/  @P1 FMUL R3, R12, 0.69314718246459960938 ;  /* 0x3f3172180c031820 */ /* 0x000fe20000400000 */
[----:B-----5:R-:W-:Y:S06]  /*abe0*/  @!P0 BRA `(.L_x_86) ;  /* 0x00000000004c8947 */ /* 0x020fec0003800000 */
[----:B------:R-:W1:Y:S01]  /*abf0*/  LDC.64 R6, c[0x0][0x3c8] ;  /* 0x0000f200ff067b82 */ /* 0x000e620000000a00 */
[----:B------:R-:W-:Y:S01]  /*ac00*/  USHF.R.S32.HI UR5, URZ, 0x1f, UR13 ;  /* 0x0000001fff057899 */ /* 0x000fe2000801140d */
[----:B------:R-:W-:Y:S01]  /*ac10*/  MOV R79, RZ ;  /* 0x000000ff004f7202 */ /* 0x000fe20000000f00 */
[----:B------:R-:W2:Y:S01]  /*ac20*/  LDCU.64 UR6, c[0x0][0x3b0] ;  /* 0x00007600ff0677ac */ /* 0x000ea20008000a00 */
[----:B------:R-:W-:-:S04]  /*ac30*/  USHF.R.S32.HI UR11, URZ, 0x1f, UR4 ;  /* 0x0000001fff0b7899 */ /* 0x000fc80008011404 */
[----:B------:R-:W3:Y:S01]  /*ac40*/  LDC.64 R4, c[0x0][0x3d0] ;  /* 0x0000f400ff047b82 */ /* 0x000ee20000000a00 */
[----:B------:R-:W-:Y:S01]  /*ac50*/  USHF.R.S32.HI UR10, URZ, 0x1f, UR12 ;  /* 0x0000001fff0a7899 */ /* 0x000fe2000801140c */
[----:B-1----:R-:W-:-:S04]  /*ac60*/  IMAD.WIDE.U32 R8, R6, UR13, R78 ;  /* 0x0000000d06087c25 */ /* 0x002fc8000f8e004e */
[----:B------:R-:W-:Y:S01]  /*ac70*/  IMAD R6, R6, UR5, RZ ;  /* 0x0000000506067c24 */ /* 0x000fe2000f8e02ff */
[----:B------:R-:W-:-:S03]  /*ac80*/  IADD3 R8, P0, PT, R8, UR4, RZ ;  /* 0x0000000408087c10 */ /* 0x000fc6000ff1e0ff */
[----:B------:R-:W-:Y:S02]  /*ac90*/  IMAD R7, R7, UR13, R6 ;  /* 0x0000000d07077c24 */ /* 0x000fe4000f8e0206 */
[----:B---3--:R-:W-:-:S03]  /*aca0*/  IMAD R6, R4, UR10, RZ ;  /* 0x0000000a04067c24 */ /* 0x008fc6000f8e02ff */
[----:B------:R-:W-:Y:S01]  /*acb0*/  IADD3.X R9, PT, PT, R9, UR11, R7, P0, !PT ;  /* 0x0000000b09097c10 */ /* 0x000fe200087fe407 */
[----:B------:R-:W-:Y:S02]  /*acc0*/  IMAD R5, R5, UR12, R6 ;  /* 0x0000000c05057c24 */ /* 0x000fe4000f8e0206 */
[----:B------:R-:W-:-:S05]  /*acd0*/  IMAD.WIDE.U32 R8, R4, UR12, R8 ;  /* 0x0000000c04087c25 */ /* 0x000fca000f8e0008 */
[----:B------:R-:W-:Y:S02]  /*ace0*/  IADD3 R5, PT, PT, R9, R5, RZ ;  /* 0x0000000509057210 */ /* 0x000fe40007ffe0ff */
[----:B--2---:R-:W-:-:S04]  /*acf0*/  LEA R4, P0, R8, UR6, 0x2 ;  /* 0x0000000608047c11 */ /* 0x004fc8000f8010ff */
[----:B------:R-:W-:-:S05]  /*ad00*/  LEA.HI.X R5, R8, UR7, R5, 0x2, P0 ;  /* 0x0000000708057c11 */ /* 0x000fca00080f1405 */
[----:B------:R1:W-:Y:S04]  /*ad10*/  STG.E desc[UR18][R4.64], R3 ;  /* 0x0000000304007986 */ /* 0x0003e8000c101912 */
.L_x_86:
[----:B------:R-:W-:Y:S05]  /*ad20*/  BSYNC.RECONVERGENT B0 ;  /* 0x0000000000007941 */ /* 0x000fea0003800200 */
.L_x_85:
[----:B------:R-:W2:Y:S01]  /*ad30*/  LDCU UR4, c[0x0][0x610] ;  /* 0x0000c200ff0477ac */ /* 0x000ea20008000800 */
[----:B------:R-:W-:Y:S01]  /*ad40*/  LOP3.LUT R68, R68, 0x1, RZ, 0x3c, !PT ;  /* 0x0000000144447812 */ /* 0x000fe200078e3cff */
[----:B------:R-:W3:Y:S01]  /*ad50*/  LDCU.U8 UR6, c[0x0][0x614] ;  /* 0x0000c280ff0677ac */ /* 0x000ee20008000000 */
[----:B------:R-:W-:Y:S01]  /*ad60*/  UIADD3 UR75, UPT, UPT, UR20, UR75, URZ ;  /* 0x0000004b144b7290 */ /* 0x000fe2000fffe0ff */
[----:B------:R-:W4:Y:S01]  /*ad70*/  LDCU.64 UR10, c[0x0][0x618] ;  /* 0x0000c300ff0a77ac */ /* 0x000f220008000a00 */
[----:B------:R-:W5:Y:S02]  /*ad80*/  LDCU.U8 UR12, c[0x0][0x620] ;  /* 0x0000c400ff0c77ac */ /* 0x000f640008000000 */
[----:B--2---:R-:W-:Y:S01]  /*ad90*/  UIMAD.WIDE.U32 UR4, UR75, UR4, URZ ;  /* 0x000000044b0472a5 */ /* 0x004fe2000f8e00ff */
[----:B------:R-:W2:Y:S03]  /*ada0*/  LDCU UR7, c[0x0][0x60c] ;  /* 0x0000c180ff0777ac */ /* 0x000ea60008000800 */
[----:B------:R-:W-:-:S04]  /*adb0*/  UIADD3 UR4, UPT, UPT, UR75, -UR5, URZ ;  /* 0x800000054b047290 */ /* 0x000fc8000fffe0ff */
[----:B---3--:R-:W-:-:S04]  /*adc0*/  USHF.R.U32.HI UR4, URZ, UR6, UR4 ;  /* 0x00000006ff047299 */ /* 0x008fc80008011604 */
[----:B------:R-:W-:-:S04]  /*add0*/  UIADD3 UR4, UPT, UPT, UR5, UR4, URZ ;  /* 0x0000000405047290 */ /* 0x000fc8000fffe0ff */
[----:B------:R-:W-:-:S04]  /*ade0*/  USHF.R.U32.HI UR6, URZ, UR21, UR4 ;  /* 0x00000015ff067299 */ /* 0x000fc80008011604 */
[----:B----4-:R-:W-:Y:S01]  /*adf0*/  UIMAD.WIDE.U32 UR4, UR6, UR11, URZ ;  /* 0x0000000b060472a5 */ /* 0x010fe2000f8e00ff */
[----:B------:R-:W3:Y:S03]  /*ae00*/  LDCU UR11, c[0x0][0x624] ;  /* 0x0000c480ff0b77ac */ /* 0x000ee60008000800 */
[----:B------:R-:W-:-:S04]  /*ae10*/  UIADD3 UR4, UPT, UPT, UR6, -UR5, URZ ;  /* 0x8000000506047290 */ /* 0x000fc8000fffe0ff */
[----:B-----5:R-:W-:-:S04]  /*ae20*/  USHF.R.U32.HI UR4, URZ, UR12, UR4 ;  /* 0x0000000cff047299 */ /* 0x020fc80008011604 */
[----:B------:R-:W-:Y:S02]  /*ae30*/  UIADD3 UR4, UPT, UPT, UR5, UR4, URZ ;  /* 0x0000000405047290 */ /* 0x000fe4000fffe0ff */
[----:B------:R-:W-:Y:S02]  /*ae40*/  UIADD3 UR5, UPT, UPT, -UR6, URZ, URZ ;  /* 0x000000ff06057290 */ /* 0x000fe4000fffe1ff */
[----:B------:R-:W-:Y:S02]  /*ae50*/  USHF.R.U32.HI UR12, URZ, UR17, UR4 ;  /* 0x00000011ff0c7299 */ /* 0x000fe40008011604 */
[----:B---3--:R-:W-:Y:S02]  /*ae60*/  UISETP.GE.AND UP0, UPT, UR75, UR11, UPT ;  /* 0x0000000b4b00728c */ /* 0x008fe4000bf06270 */
[----:B------:R-:W-:Y:S02]  /*ae70*/  UIADD3 UR4, UPT, UPT, -UR12, URZ, URZ ;  /* 0x000000ff0c047290 */ /* 0x000fe4000fffe1ff */
[----:B--2---:R-:W-:-:S02]  /*ae80*/  UIMAD UR7, UR7, UR5, UR75 ;  /* 0x00000005070772a4 */ /* 0x004fc4000f8e024b */
[----:B------:R-:W-:-:S03]  /*ae90*/  UIMAD UR13, UR10, UR4, UR6 ;  /* 0x000000040a0d72a4 */ /* 0x000fc6000f8e0206 */
[----:B------:R-:W-:Y:S09]  /*aea0*/  BRA.U !UP0, `(.L_x_87) ;  /* 0xffffffe908e87547 */ /* 0x000ff2000b83ffff */
.L_x_79:
[----:B-1----:R-:W-:-:S04]  /*aeb0*/  SHF.L.U32 R4, R75, 0x1f, RZ ;  /* 0x0000001f4b047819 */ /* 0x002fc800000006ff */
[----:B------:R-:W1:Y:S02]  /*aec0*/  SYNCS.PHASECHK.TRANS64.TRYWAIT P0, [UR8+0xf8], R4 ;  /* 0x0000f804ff0075a7 */ /* 0x000e640008001108 */
[----:B-1----:R-:W-:Y:S05]  /*aed0*/  @!P0 BRA `(.L_x_88) ;  /* 0x0000000c00a88947 */ /* 0x002fea0003800000 */
.L_x_148:
[----:B------:R-:W-:Y:S06]  /*aee0*/  BAR.ARV 0x2, 0x120 ;  /* 0x0084800000007b1d */ /* 0x000fec0000002000 */
[----:B------:R-:W-:Y:S05]  /*aef0*/  BRA `(.L_x_89) ;  /* 0x0000000000347947 */ /* 0x000fea0003800000 */
.L_x_78:
[----:B------:R-:W-:Y:S05]  /*af00*/  @P0 BRA `(.L_x_90) ;  /* 0x00000000002c0947 */ /* 0x000fea0003800000 */
[----:B-1-3--:R-:W1:Y:S01]  /*af10*/  S2UR UR4, SR_CgaCtaId ;  /* 0x00000000000479c3 */ /* 0x00ae620000008800 */
        /* <DEDUP_REMOVED lines=10> */
.L_x_90:
[----:B------:R-:W-:Y:S01]  /*afc0*/  NOP ;  /* 0x0000000000007918 */ /* 0x000fe20000000000 */
.L_x_89:
[----:B------:R-:W-:-:S13]  /*afd0*/  ISETP.NE.AND P0, PT, R0, 0xc, PT ;  /* 0x0000000c0000780c */ /* 0x000fda0003f05270 */
        /* <DEDUP_REMOVED lines=12> */
.L_x_91:
[----:B------:R-:W-:Y:S01]  /*b0a0*/  NOP ;  /* 0x0000000000007918 */ /* 0x000fe20000000000 */
[----:B-1-34-:R-:W-:Y:S05]  /*b0b0*/  EXIT ;  /* 0x000000000000794d */ /* 0x01afea0003800000 */
.L_x_12:
[----:B------:R-:W-:Y:S02]  /*b0c0*/  MOV R4, UR5 ;  /* 0x0000000500047c02 */ /* 0x000fe40008000f00 */
[----:B------:R-:W-:-:S07]  /*b0d0*/  MOV R9, R8 ;  /* 0x0000000800097202 */ /* 0x000fce0000000f00 */
.L_x_92:
[----:B--2---:R2:W3:Y:S02]  /*b0e0*/  SYNCS.PHASECHK.TRANS64.TRYWAIT P0, [R4+URZ+0x60], R9 ;  /* 0x00006009040075a7 */ /* 0x0044e400080011ff */
[----:B---3--:R-:W-:Y:S05]  /*b0f0*/  @!P0 NANOSLEEP.SYNCS 0x989680 ;  /* 0x009896800000895d */ /* 0x008fea0003900000 */
[----:B------:R-:W3:Y:S02]  /*b100*/  @!P0 SYNCS.PHASECHK.TRANS64 P0, [R4+URZ+0x60], R9 ;  /* 0x00006009040085a7 */ /* 0x000ee400080010ff */
[----:B---3--:R-:W-:Y:S05]  /*b110*/  @!P0 BRA `(.L_x_92) ;  /* 0xfffffffc00f08947 */ /* 0x008fea000383ffff */
[----:B------:R-:W-:Y:S05]  /*b120*/  BRA `(.L_x_93) ;  /* 0xffffff5c00b47947 */ /* 0x000fea000383ffff */
.L_x_14:
[----:B---3--:R-:W-:Y:S02]  /*b130*/  MOV R4, UR14 ;  /* 0x0000000e00047c02 */ /* 0x008fe40008000f00 */
[-C--:B------:R-:W-:Y:S02]  /*b140*/  MOV R8, R5.reuse ;  /* 0x0000000500087202 */ /* 0x080fe40000000f00 */
[----:B------:R-:W-:-:S07]  /*b150*/  MOV R9, R5 ;  /* 0x0000000500097202 */ /* 0x000fce0000000f00 */
.L_x_94:
[----:B--2---:R2:W3:Y:S02]  /*b160*/  SYNCS.PHASECHK.TRANS64.TRYWAIT P0, [R4+URZ+0x8], R9 ;  /* 0x00000809040075a7 */ /* 0x0044e400080011ff */
[----:B---3--:R-:W-:Y:S05]  /*b170*/  @!P0 NANOSLEEP.SYNCS 0x989680 ;  /* 0x009896800000895d */ /* 0x008fea0003900000 */
[----:B------:R-:W3:Y:S02]  /*b180*/  @!P0 SYNCS.PHASECHK.TRANS64 P0, [R4+URZ+0x8], R9 ;  /* 0x00000809040085a7 */ /* 0x000ee400080010ff */
[----:B---3--:R-:W-:Y:S05]  /*b190*/  @!P0 BRA `(.L_x_94) ;  /* 0xfffffffc00f08947 */ /* 0x008fea000383ffff */
[----:B------:R-:W-:Y:S05]  /*b1a0*/  BRA `(.L_x_95) ;  /* 0xffffff6000347947 */ /* 0x000fea000383ffff */
.L_x_16:
[----:B---34-:R-:W-:Y:S02]  /*b1b0*/  MOV R4, UR4 ;  /* 0x0000000400047c02 */ /* 0x018fe40008000f00 */
[-C--:B------:R-:W-:Y:S02]  /*b1c0*/  MOV R8, R6.reuse ;  /* 0x0000000600087202 */ /* 0x080fe40000000f00 */
[----:B------:R-:W-:-:S07]  /*b1d0*/  MOV R9, R6 ;  /* 0x0000000600097202 */ /* 0x000fce0000000f00 */
.L_x_96:
[----:B--2---:R2:W3:Y:S02]  /*b1e0*/  SYNCS.PHASECHK.TRANS64.TRYWAIT P0, [R4+URZ+0x60], R9 ;  /* 0x00006009040075a7 */ /* 0x0044e400080011ff */
[----:B---3--:R-:W-:Y:S05]  /*b1f0*/  @!P0 NANOSLEEP.SYNCS 0x989680 ;  /* 0x009896800000895d */ /* 0x008fea0003900000 */
[----:B------:R-:W3:Y:S02]  /*b200*/  @!P0 SYNCS.PHASECHK.TRANS64 P0, [R4+URZ+0x60], R9 ;  /* 0x00006009040085a7 */ /* 0x000ee400080010ff */
[----:B---3--:R-:W-:Y:S05]  /*b210*/  @!P0 BRA `(.L_x_96) ;  /* 0xfffffffc00f08947 */ /* 0x008fea000383ffff */
[----:B------:R-:W-:Y:S05]  /*b220*/  BRA `(.L_x_97) ;  /* 0xffffff6000707947 */ /* 0x000fea000383ffff */
.L_x_19:
[----:B---345:R-:W-:Y:S02]  /*b230*/  MOV R4, UR5 ;  /* 0x0000000500047c02 */ /* 0x038fe40008000f00 */
[----:B------:R-:W-:-:S07]  /*b240*/  MOV R9, R8 ;  /* 0x0000000800097202 */ /* 0x000fce0000000f00 */
.L_x_98:
[----:B--2---:R2:W3:Y:S02]  /*b250*/  SYNCS.PHASECHK.TRANS64.TRYWAIT P0, [R4+URZ+0x60], R9 ;  /* 0x00006009040075a7 */ /* 0x0044e400080011ff */
[----:B---3--:R-:W-:Y:S05]  /*b260*/  @!P0 NANOSLEEP.SYNCS 0x989680 ;  /* 0x009896800000895d */ /* 0x008fea0003900000 */
[----:B------:R-:W3:Y:S02]  /*b270*/  @!P0 SYNCS.PHASECHK.TRANS64 P0, [R4+URZ+0x60], R9 ;  /* 0x00006009040085a7 */ /* 0x000ee400080010ff */
[----:B---3--:R-:W-:Y:S05]  /*b280*/  @!P0 BRA `(.L_x_98) ;  /* 0xfffffffc00f08947 */ /* 0x008fea000383ffff */
[----:B------:R-:W-:Y:S05]  /*b290*/  BRA `(.L_x_99) ;  /* 0xffffff6400147947 */ /* 0x000fea000383ffff */
.L_x_21:
[----:B----45:R-:W-:Y:S02]  /*b2a0*/  MOV R4, UR4 ;  /* 0x0000000400047c02 */ /* 0x030fe40008000f00 */
[-C--:B------:R-:W-:Y:S02]  /*b2b0*/  MOV R8, R6.reuse ;  /* 0x0000000600087202 */ /* 0x080fe40000000f00 */
[----:B------:R-:W-:-:S07]  /*b2c0*/  MOV R9, R6 ;  /* 0x0000000600097202 */ /* 0x000fce0000000f00 */
.L_x_100:
[----:B--2---:R2:W3:Y:S02]  /*b2d0*/  SYNCS.PHASECHK.TRANS64.TRYWAIT P0, [R4+URZ+0x60], R9 ;  /* 0x00006009040075a7 */ /* 0x0044e400080011ff */
[----:B---3--:R-:W-:Y:S05]  /*b2e0*/  @!P0 NANOSLEEP.SYNCS 0x989680 ;  /* 0x009896800000895d */ /* 0x008fea0003900000 */
[----:B------:R-:W3:Y:S02]  /*b2f0*/  @!P0 SYNCS.PHASECHK.TRANS64 P0, [R4+URZ+0x60], R9 ;  /* 0x00006009040085a7 */ /* 0x000ee400080010ff */
[----:B---3--:R-:W-:Y:S05]  /*b300*/  @!P0 BRA `(.L_x_100) ;  /* 0xfffffffc00f08947 */ /* 0x008fea000383ffff */
[----:B------:R-:W-:Y:S05]  /*b310*/  BRA `(.L_x_101) ;  /* 0xffffff6400347947 */ /* 0x000fea000383ffff */
.L_x_25:
[----:B-----5:R-:W-:Y:S02]  /*b320*/  MOV R4, UR5 ;  /* 0x0000000500047c02 */ /* 0x020fe40008000f00 */
[----:B------:R-:W-:-:S07]  /*b330*/  MOV R9, R8 ;  /* 0x0000000800097202 */ /* 0x000fce0000000f00 */
.L_x_102:
[----:B-1----:R1:W2:Y:S02]  /*b340*/  SYNCS.PHASECHK.TRANS64.TRYWAIT P0, [R4+URZ+0x60], R9 ;  /* 0x00006009040075a7 */ /* 0x0022a400080011ff */
[----:B--2---:R-:W-:Y:S05]  /*b350*/  @!P0 NANOSLEEP.SYNCS 0x989680 ;  /* 0x009896800000895d */ /* 0x004fea0003900000 */
[----:B------:R-:W2:Y:S02]  /*b360*/  @!P0 SYNCS.PHASECHK.TRANS64 P0, [R4+URZ+0x60], R9 ;  /* 0x00006009040085a7 */ /* 0x000ea400080010ff */
[----:B--2---:R-:W-:Y:S05]  /*b370*/  @!P0 BRA `(.L_x_102) ;  /* 0xfffffffc00f08947 */ /* 0x004fea000383ffff */
[----:B------:R-:W-:Y:S05]  /*b380*/  BRA `(.L_x_103) ;  /* 0xffffff6800887947 */ /* 0x000fea000383ffff */
.L_x_27:
[----:B------:R-:W-:Y:S02]  /*b390*/  MOV R4, UR4 ;  /* 0x0000000400047c02 */ /* 0x000fe40008000f00 */
[----:B------:R-:W-:-:S07]  /*b3a0*/  MOV R7, R6 ;  /* 0x0000000600077202 */ /* 0x000fce0000000f00 */
.L_x_104:
[----:B-1----:R1:W2:Y:S02]  /*b3b0*/  SYNCS.PHASECHK.TRANS64.TRYWAIT P0, [R4+URZ+0x8], R7 ;  /* 0x00000807040075a7 */ /* 0x0022a400080011ff */
[----:B--2---:R-:W-:Y:S05]  /*b3c0*/  @!P0 NANOSLEEP.SYNCS 0x989680 ;  /* 0x009896800000895d */ /* 0x004fea0003900000 */
[----:B------:R-:W2:Y:S02]  /*b3d0*/  @!P0 SYNCS.PHASECHK.TRANS64 P0, [R4+URZ+0x8], R7 ;  /* 0x00000807040085a7 */ /* 0x000ea400080010ff */
[----:B--2---:R-:W-:Y:S05]  /*b3e0*/  @!P0 BRA `(.L_x_104) ;  /* 0xfffffffc00f08947 */ /* 0x004fea000383ffff */
[----:B------:R-:W-:Y:S05]  /*b3f0*/  BRA `(.L_x_105) ;  /* 0xffffff68008c7947 */ /* 0x000fea000383ffff */
.L_x_29:
[----:B-1---5:R-:W-:Y:S02]  /*b400*/  MOV R4, UR4 ;  /* 0x0000000400047c02 */ /* 0x022fe40008000f00 */
[----:B------:R-:W-:-:S07]  /*b410*/  MOV R7, R6 ;  /* 0x0000000600077202 */ /* 0x000fce0000000f00 */
.L_x_106:
[----:B-1----:R1:W2:Y:S02]  /*b420*/  SYNCS.PHASECHK.TRANS64.TRYWAIT P0, [R4+URZ+0x8], R7 ;  /* 0x00000807040075a7 */ /* 0x0022a400080011ff */
[----:B--2---:R-:W-:Y:S05]  /*b430*/  @!P0 NANOSLEEP.SYNCS 0x989680 ;  /* 0x009896800000895d */ /* 0x004fea0003900000 */
[----:B------:R-:W2:Y:S02]  /*b440*/  @!P0 SYNCS.PHASECHK.TRANS64 P0, [R4+URZ+0x8], R7 ;  /* 0x00000807040085a7 */ /* 0x000ea400080010ff */
[----:B--2---:R-:W-:Y:S05]  /*b450*/  @!P0 BRA `(.L_x_106) ;  /* 0xfffffffc00f08947 */ /* 0x004fea000383ffff */
[----:B------:R-:W-:Y:S05]  /*b460*/  BRA `(.L_x_28) ;  /* 0xffffff6800907947 */ /* 0x000fea000383ffff */
.L_x_36:
[----:B------:R-:W-:-:S07]  /*b470*/  MOV R13, R12 ;  /* 0x0000000c000d7202 */ /* 0x000fce0000000f00 */
.L_x_107:
[----:B-1----:R1:W2:Y:S02]  /*b480*/  SYNCS.PHASECHK.TRANS64.TRYWAIT P0, [R5+URZ], R13 ;  /* 0x0000000d050075a7 */ /* 0x0022a400080011ff */
[----:B--2---:R-:W-:Y:S05]  /*b490*/  @!P0 NANOSLEEP.SYNCS 0x989680 ;  /* 0x009896800000895d */ /* 0x004fea0003900000 */
[----:B------:R-:W2:Y:S02]  /*b4a0*/  @!P0 SYNCS.PHASECHK.TRANS64 P0, [R5+URZ], R13 ;  /* 0x0000000d050085a7 */ /* 0x000ea400080010ff */
[----:B--2---:R-:W-:Y:S05]  /*b4b0*/  @!P0 BRA `(.L_x_107) ;  /* 0xfffffffc00f08947 */ /* 0x004fea000383ffff */
[----:B------:R-:W-:Y:S05]  /*b4c0*/  BRA `(.L_x_35) ;  /* 0xffffff6c00647947 */ /* 0x000fea000383ffff */
.L_x_39:
[----:B------:R-:W-:-:S07]  /*b4d0*/  MOV R5, R4 ;  /* 0x0000000400057202 */ /* 0x000fce0000000f00 */
.L_x_108:
[----:B-1----:R1:W2:Y:S02]  /*b4e0*/  SYNCS.PHASECHK.TRANS64.TRYWAIT P0, [R6+URZ], R5 ;  /* 0x00000005060075a7 */ /* 0x0022a400080011ff */
[----:B--2---:R-:W-:Y:S05]  /*b4f0*/  @!P0 NANOSLEEP.SYNCS 0x989680 ;  /* 0x009896800000895d */ /* 0x004fea0003900000 */
[----:B------:R-:W2:Y:S02]  /*b500*/  @!P0 SYNCS.PHASECHK.TRANS64 P0, [R6+URZ], R5 ;  /* 0x00000005060085a7 */ /* 0x000ea400080010ff */
[----:B--2---:R-:W-:Y:S05]  /*b510*/  @!P0 BRA `(.L_x_108) ;  /* 0xfffffffc00f08947 */ /* 0x004fea000383ffff */
[----:B------:R-:W-:Y:S05]  /*b520*/  BRA `(.L_x_38) ;  /* 0xffffff6c00d87947 */ /* 0x000fea000383ffff */
.L_x_42:
[----:B------:R-:W-:Y:S02]  /*b530*/  MOV R4, UR20 ;  /* 0x0000001400047c02 */ /* 0x000fe40008000f00 */
[----:B------:R-:W-:-:S07]  /*b540*/  MOV R7, R6 ;  /* 0x0000000600077202 */ /* 0x000fce0000000f00 */
.L_x_109:
[----:B-1----:R1:W2:Y:S02]  /*b550*/  SYNCS.PHASECHK.TRANS64.TRYWAIT P0, [R4+URZ], R7 ;  /* 0x00000007040075a7 */ /* 0x0022a400080011ff */
[----:B--2---:R-:W-:Y:S05]  /*b560*/  @!P0 NANOSLEEP.SYNCS 0x989680 ;  /* 0x009896800000895d */ /* 0x004fea0003900000 */
[----:B------:R-:W2:Y:S02]  /*b570*/  @!P0 SYNCS.PHASECHK.TRANS64 P0, [R4+URZ], R7 ;  /* 0x00000007040085a7 */ /* 0x000ea400080010ff */
[----:B--2---:R-:W-:Y:S05]  /*b580*/  @!P0 BRA `(.L_x_109) ;  /* 0xfffffffc00f08947 */ /* 0x004fea000383ffff */
[----:B------:R-:W-:Y:S05]  /*b590*/  BRA `(.L_x_110) ;  /* 0xffffff7400b87947 */ /* 0x000fea000383ffff */
.L_x_43:
[----:B-1----:R-:W-:Y:S02]  /*b5a0*/  MOV R4, UR12 ;  /* 0x0000000c00047c02 */ /* 0x002fe40008000f00 */
[-C--:B------:R-:W-:Y:S02]  /*b5b0*/  MOV R6, R5.reuse ;  /* 0x0000000500067202 */ /* 0x080fe40000000f00 */
[----:B------:R-:W-:-:S07]  /*b5c0*/  MOV R7, R5 ;  /* 0x0000000500077202 */ /* 0x000fce0000000f00 */
.L_x_111:
[----:B-1----:R1:W2:Y:S02]  /*b5d0*/  SYNCS.PHASECHK.TRANS64.TRYWAIT P0, [R4+URZ+0x10], R7 ;  /* 0x00001007040075a7 */ /* 0x0022a400080011ff */
[----:B--2---:R-:W-:Y:S05]  /*b5e0*/  @!P0 NANOSLEEP.SYNCS 0x989680 ;  /* 0x009896800000895d */ /* 0x004fea0003900000 */
[----:B------:R-:W2:Y:S02]  /*b5f0*/  @!P0 SYNCS.PHASECHK.TRANS64 P0, [R4+URZ+0x10], R7 ;  /* 0x00001007040085a7 */ /* 0x000ea400080010ff */
[----:B--2---:R-:W-:Y:S05]  /*b600*/  @!P0 BRA `(.L_x_111) ;  /* 0xfffffffc00f08947 */ /* 0x004fea000383ffff */
[----:B------:R-:W-:Y:S05]  /*b610*/  BRA `(.L_x_112) ;  /* 0xffffff7400a47947 */ /* 0x000fea000383ffff */
.L_x_45:
[----:B------:R-:W-:Y:S02]  /*b620*/  MOV R12, UR14 ;  /* 0x0000000e000c7c02 */ /* 0x000fe40008000f00 */
[----:B------:R-:W-:Y:S07]  /*b630*/  MOV R26, R27 ;  /* 0x0000001b001a7202 */ /* 0x000fee0000000f00 */
.L_x_113:
[----:B-1----:R1:W2:Y:S02]  /*b640*/  SYNCS.PHASECHK.TRANS64.TRYWAIT P0, [R12+URZ+0x10], R27 ;  /* 0x0000101b0c0075a7 */ /* 0x0022a400080011ff */
[----:B--2---:R-:W-:Y:S05]  /*b650*/  @!P0 NANOSLEEP.SYNCS 0x989680 ;  /* 0x009896800000895d */ /* 0x004fea0003900000 */
[----:B------:R-:W2:Y:S02]  /*b660*/  @!P0 SYNCS.PHASECHK.TRANS64 P0, [R12+URZ+0x10], R27 ;  /* 0x0000101b0c0085a7 */ /* 0x000ea400080010ff */
[----:B--2---:R-:W-:Y:S05]  /*b670*/  @!P0 BRA `(.L_x_113) ;  /* 0xfffffffc00f08947 */ /* 0x004fea000383ffff */
[----:B------:R-:W-:Y:S05]  /*b680*/  BRA `(.L_x_114) ;  /* 0xffffff7800787947 */ /* 0x000fea000383ffff */
.L_x_46:
[----:B------:R-:W-:Y:S02]  /*b690*/  MOV R27, UR20 ;  /* 0x00000014001b7c02 */ /* 0x000fe40008000f00 */
[----:B------:R-:W-:Y:S07]  /*b6a0*/  MOV R17, R16 ;  /* 0x0000001000117202 */ /* 0x000fee0000000f00 */
.L_x_115:
[----:B-1----:R1:W2:Y:S02]  /*b6b0*/  SYNCS.PHASECHK.TRANS64.TRYWAIT P0, [R27+URZ+0xb8], R17 ;  /* 0x0000b8111b0075a7 */ /* 0x0022a400080011ff */
[----:B--2---:R-:W-:Y:S05]  /*b6c0*/  @!P0 NANOSLEEP.SYNCS 0x989680 ;  /* 0x009896800000895d */ /* 0x004fea0003900000 */
[----:B------:R-:W2:Y:S02]  /*b6d0*/  @!P0 SYNCS.PHASECHK.TRANS64 P0, [R27+URZ+0xb8], R17 ;  /* 0x0000b8111b0085a7 */ /* 0x000ea400080010ff */
[----:B--2---:R-:W-:Y:S05]  /*b6e0*/  @!P0 BRA `(.L_x_115) ;  /* 0xfffffffc00f08947 */ /* 0x004fea000383ffff */
[----:B------:R-:W-:Y:S05]  /*b6f0*/  BRA `(.L_x_116) ;  /* 0xffffff78007c7947 */ /* 0x000fea000383ffff */
.L_x_47:
[----:B------:R-:W-:Y:S02]  /*b700*/  MOV R14, UR20 ;  /* 0x00000014000e7c02 */ /* 0x000fe40008000f00 */
[----:B-1----:R-:W-:Y:S07]  /*b710*/  MOV R17, R16 ;  /* 0x0000001000117202 */ /* 0x002fee0000000f00 */
.L_x_117:
[----:B-1----:R1:W2:Y:S02]  /*b720*/  SYNCS.PHASECHK.TRANS64.TRYWAIT P0, [R14+URZ+0xc0], R17 ;  /* 0x0000c0110e0075a7 */ /* 0x0022a400080011ff */
[----:B--2---:R-:W-:Y:S05]  /*b730*/  @!P0 NANOSLEEP.SYNCS 0x989680 ;  /* 0x009896800000895d */ /* 0x004fea0003900000 */
[----:B------:R-:W2:Y:S02]  /*b740*/  @!P0 SYNCS.PHASECHK.TRANS64 P0, [R14+URZ+0xc0], R17 ;  /* 0x0000c0110e0085a7 */ /* 0x000ea400080010ff */
[----:B--2---:R-:W-:Y:S05]  /*b750*/  @!P0 BRA `(.L_x_117) ;  /* 0xfffffffc00f08947 */ /* 0x004fea000383ffff */
[----:B------:R-:W-:Y:S05]  /*b760*/  BRA `(.L_x_118) ;  /* 0xffffff7800e47947 */ /* 0x000fea000383ffff */
.L_x_48:
[----:B------:R-:W-:Y:S02]  /*b770*/  MOV R12, UR19 ;  /* 0x00000013000c7c02 */ /* 0x000fe40008000f00 */
[----:B------:R-:W-:Y:S07]  /*b780*/  MOV R16, R17 ;  /* 0x0000001100107202 */ /* 0x000fee0000000f00 */
.L_x_119:
[----:B-1----:R1:W2:Y:S02]  /*b790*/  SYNCS.PHASECHK.TRANS64.TRYWAIT P0, [R12+URZ+0x10], R17 ;  /* 0x000010110c0075a7 */ /* 0x0022a400080011ff */
[----:B--2---:R-:W-:Y:S05]  /*b7a0*/  @!P0 NANOSLEEP.SYNCS 0x989680 ;  /* 0x009896800000895d */ /* 0x004fea0003900000 */
[----:B------:R-:W2:Y:S02]  /*b7b0*/  @!P0 SYNCS.PHASECHK.TRANS64 P0, [R12+URZ+0x10], R17 ;  /* 0x000010110c0085a7 */ /* 0x000ea400080010ff */
[----:B--2---:R-:W-:Y:S05]  /*b7c0*/  @!P0 BRA `(.L_x_119) ;  /* 0xfffffffc00f08947 */ /* 0x004fea000383ffff */
[----:B------:R-:W-:Y:S05]  /*b7d0*/  BRA `(.L_x_120) ;  /* 0xffffff7c00247947 */ /* 0x000fea000383ffff */
.L_x_50:
[----:B------:R-:W-:Y:S02]  /*b7e0*/  MOV R4, UR10 ;  /* 0x0000000a00047c02 */ /* 0x000fe40008000f00 */
[----:B------:R-:W-:-:S07]  /*b7f0*/  MOV R9, R8 ;  /* 0x0000000800097202 */ /* 0x000fce0000000f00 */
.L_x_121:
[----:B--2---:R2:W4:Y:S02]  /*b800*/  SYNCS.PHASECHK.TRANS64.TRYWAIT P0, [R4+URZ+0x10], R9 ;  /* 0x00001009040075a7 */ /* 0x00452400080011ff */
[----:B----4-:R-:W-:Y:S05]  /*b810*/  @!P0 NANOSLEEP.SYNCS 0x989680 ;  /* 0x009896800000895d */ /* 0x010fea0003900000 */
[----:B------:R-:W4:Y:S02]  /*b820*/  @!P0 SYNCS.PHASECHK.TRANS64 P0, [R4+URZ+0x10], R9 ;  /* 0x00001009040085a7 */ /* 0x000f2400080010ff */
[----:B----4-:R-:W-:Y:S05]  /*b830*/  @!P0 BRA `(.L_x_121) ;  /* 0xfffffffc00f08947 */ /* 0x010fea000383ffff */
[----:B------:R-:W-:Y:S05]  /*b840*/  BRA `(.L_x_122) ;  /* 0xffffff7c00e47947 */ /* 0x000fea000383ffff */
.L_x_51:
[----:B------:R-:W-:Y:S02]  /*b850*/  MOV R6, UR20 ;  /* 0x0000001400067c02 */ /* 0x000fe40008000f00 */
[-C--:B------:R-:W-:Y:S02]  /*b860*/  MOV R8, R7.reuse ;  /* 0x0000000700087202 */ /* 0x080fe40000000f00 */
[----:B------:R-:W-:-:S07]  /*b870*/  MOV R9, R7 ;  /* 0x0000000700097202 */ /* 0x000fce0000000f00 */
.L_x_123:
[----:B--2---:R2:W3:Y:S02]  /*b880*/  SYNCS.PHASECHK.TRANS64.TRYWAIT P0, [R6+URZ+0xb8], R9 ;  /* 0x0000b809060075a7 */ /* 0x0044e400080011ff */
[----:B---3--:R-:W-:Y:S05]  /*b890*/  @!P0 NANOSLEEP.SYNCS 0x989680 ;  /* 0x009896800000895d */ /* 0x008fea0003900000 */
[----:B------:R-:W3:Y:S02]  /*b8a0*/  @!P0 SYNCS.PHASECHK.TRANS64 P0, [R6+URZ+0xb8], R9 ;  /* 0x0000b809060085a7 */ /* 0x000ee400080010ff */
[----:B---3--:R-:W-:Y:S05]  /*b8b0*/  @!P0 BRA `(.L_x_123) ;  /* 0xfffffffc00f08947 */ /* 0x008fea000383ffff */
[----:B------:R-:W-:Y:S05]  /*b8c0*/  BRA `(.L_x_124) ;  /* 0xffffff7c00e47947 */ /* 0x000fea000383ffff */
.L_x_52:
[----:B--2---:R-:W-:Y:S02]  /*b8d0*/  MOV R6, UR20 ;  /* 0x0000001400067c02 */ /* 0x004fe40008000f00 */
[-C--:B------:R-:W-:Y:S02]  /*b8e0*/  MOV R8, R7.reuse ;  /* 0x0000000700087202 */ /* 0x080fe40000000f00 */
[----:B------:R-:W-:-:S07]  /*b8f0*/  MOV R9, R7 ;  /* 0x0000000700097202 */ /* 0x000fce0000000f00 */
.L_x_125:
[----:B--2---:R2:W3:Y:S02]  /*b900*/  SYNCS.PHASECHK.TRANS64.TRYWAIT P0, [R6+URZ+0xc0], R9 ;  /* 0x0000c009060075a7 */ /* 0x0044e400080011ff */
[----:B---3--:R-:W-:Y:S05]  /*b910*/  @!P0 NANOSLEEP.SYNCS 0x989680 ;  /* 0x009896800000895d */ /* 0x008fea0003900000 */
[----:B------:R-:W3:Y:S02]  /*b920*/  @!P0 SYNCS.PHASECHK.TRANS64 P0, [R6+URZ+0xc0], R9 ;  /* 0x0000c009060085a7 */ /* 0x000ee400080010ff */
[----:B---3--:R-:W-:Y:S05]  /*b930*/  @!P0 BRA `(.L_x_125) ;  /* 0xfffffffc00f08947 */ /* 0x008fea000383ffff */
[----:B------:R-:W-:Y:S05]  /*b940*/  BRA `(.L_x_126) ;  /* 0xffffff80005c7947 */ /* 0x000fea000383ffff */
.L_x_54:
[----:B------:R-:W-:-:S07]  /*b950*/  MOV R4, UR20 ;  /* 0x0000001400047c02 */ /* 0x000fce0008000f00 */
.L_x_127:
[----:B--2---:R2:W3:Y:S02]  /*b960*/  SYNCS.PHASECHK.TRANS64.TRYWAIT P0, [R4+URZ+0x120], RZ ;  /* 0x000120ff040075a7 */ /* 0x0044e400080011ff */
[----:B---3--:R-:W-:Y:S05]  /*b970*/  @!P0 NANOSLEEP.SYNCS 0x989680 ;  /* 0x009896800000895d */ /* 0x008fea0003900000 */
[----:B------:R-:W3:Y:S02]  /*b980*/  @!P0 SYNCS.PHASECHK.TRANS64 P0, [R4+URZ+0x120], RZ ;  /* 0x000120ff040085a7 */ /* 0x000ee400080010ff */
[----:B---3--:R-:W-:Y:S05]  /*b990*/  @!P0 BRA `(.L_x_127) ;  /* 0xfffffffc00f08947 */ /* 0x008fea000383ffff */
[----:B------:R-:W-:Y:S05]  /*b9a0*/  BRA `(.L_x_128) ;  /* 0xffffff8400007947 */ /* 0x000fea000383ffff */
.L_x_61:
[----:B------:R-:W-:Y:S02]  /*b9b0*/  MOV R4, UR13 ;  /* 0x0000000d00047c02 */ /* 0x000fe40008000f00 */
[----:B------:R-:W-:-:S07]  /*b9c0*/  MOV R9, R8 ;  /* 0x0000000800097202 */ /* 0x000fce0000000f00 */
.L_x_129:
[----:B-1----:R1:W3:Y:S02]  /*b9d0*/  SYNCS.PHASECHK.TRANS64.TRYWAIT P0, [R4+URZ+0xf0], R9 ;  /* 0x0000f009040075a7 */ /* 0x0022e400080011ff */
[----:B---3--:R-:W-:Y:S05]  /*b9e0*/  @!P0 NANOSLEEP.SYNCS 0x989680 ;  /* 0x009896800000895d */ /* 0x008fea0003900000 */
[----:B------:R-:W3:Y:S02]  /*b9f0*/  @!P0 SYNCS.PHASECHK.TRANS64 P0, [R4+URZ+0xf0], R9 ;  /* 0x0000f009040085a7 */ /* 0x000ee400080010ff */
[----:B---3--:R-:W-:Y:S05]  /*ba00*/  @!P0 BRA `(.L_x_129) ;  /* 0xfffffffc00f08947 */ /* 0x008fea000383ffff */
[----:B------:R-:W-:Y:S05]  /*ba10*/  BRA `(.L_x_130) ;  /* 0xffffff8800b47947 */ /* 0x000fea000383ffff */
.L_x_66:
[----:B------:R-:W-:Y:S02]  /*ba20*/  MOV R3, UR7 ;  /* 0x0000000700037c02 */ /* 0x000fe40008000f00 */
[----:B------:R-:W-:-:S07]  /*ba30*/  MOV R5, R4 ;  /* 0x0000000400057202 */ /* 0x000fce0000000f00 */
.L_x_131:
[----:B-1----:R1:W2:Y:S02]  /*ba40*/  SYNCS.PHASECHK.TRANS64.TRYWAIT P0, [R3+URZ+0xe8], R5 ;  /* 0x0000e805030075a7 */ /* 0x0022a400080011ff */
[----:B--2---:R-:W-:Y:S05]  /*ba50*/  @!P0 NANOSLEEP.SYNCS 0x989680 ;  /* 0x009896800000895d */ /* 0x004fea0003900000 */
[----:B------:R-:W2:Y:S02]  /*ba60*/  @!P0 SYNCS.PHASECHK.TRANS64 P0, [R3+URZ+0xe8], R5 ;  /* 0x0000e805030085a7 */ /* 0x000ea400080010ff */
[----:B--2---:R-:W-:Y:S05]  /*ba70*/  @!P0 BRA `(.L_x_131) ;  /* 0xfffffffc00f08947 */ /* 0x004fea000383ffff */
[----:B------:R-:W-:Y:S05]  /*ba80*/  BRA `(.L_x_132) ;  /* 0xffffff9000047947 */ /* 0x000fea000383ffff */
.L_x_67:
[----:B------:R-:W-:Y:S02]  /*ba90*/  MOV R4, UR7 ;  /* 0x0000000700047c02 */ /* 0x000fe40008000f00 */
[----:B------:R-:W-:-:S07]  /*baa0*/  MOV R7, R6 ;  /* 0x0000000600077202 */ /* 0x000fce0000000f00 */
.L_x_133:
[----:B-1----:R1:W2:Y:S02]  /*bab0*/  SYNCS.PHASECHK.TRANS64.TRYWAIT P0, [R4+URZ+0xb0], R7 ;  /* 0x0000b007040075a7 */ /* 0x0022a400080011ff */
[----:B--2---:R-:W-:Y:S05]  /*bac0*/  @!P0 NANOSLEEP.SYNCS 0x989680 ;  /* 0x009896800000895d */ /* 0x004fea0003900000 */
[----:B------:R-:W2:Y:S02]  /*bad0*/  @!P0 SYNCS.PHASECHK.TRANS64 P0, [R4+URZ+0xb0], R7 ;  /* 0x0000b007040085a7 */ /* 0x000ea400080010ff */
[----:B--2---:R-:W-:Y:S05]  /*bae0*/  @!P0 BRA `(.L_x_133) ;  /* 0xfffffffc00f08947 */ /* 0x004fea000383ffff */
[----:B------:R-:W-:Y:S05]  /*baf0*/  BRA `(.L_x_134) ;  /* 0xffffff9000007947 */ /* 0x000fea000383ffff */
.L_x_68:
[----:B------:R-:W-:Y:S02]  /*bb00*/  MOV R4, UR7 ;  /* 0x0000000700047c02 */ /* 0x000fe40008000f00 */
[-C--:B------:R-:W-:Y:S02]  /*bb10*/  MOV R6, R161.reuse ;  /* 0x000000a100067202 */ /* 0x080fe40000000f00 */
[----:B------:R-:W-:-:S07]  /*bb20*/  MOV R7, R161 ;  /* 0x000000a100077202 */ /* 0x000fce0000000f00 */
.L_x_135:
[----:B-1----:R1:W2:Y:S02]  /*bb30*/  SYNCS.PHASECHK.TRANS64.TRYWAIT P0, [R4+URZ+0xe8], R7 ;  /* 0x0000e807040075a7 */ /* 0x0022a400080011ff */
[----:B--2---:R-:W-:Y:S05]  /*bb40*/  @!P0 NANOSLEEP.SYNCS 0x989680 ;  /* 0x009896800000895d */ /* 0x004fea0003900000 */
[----:B------:R-:W2:Y:S02]  /*bb50*/  @!P0 SYNCS.PHASECHK.TRANS64 P0, [R4+URZ+0xe8], R7 ;  /* 0x0000e807040085a7 */ /* 0x000ea400080010ff */
[----:B--2---:R-:W-:Y:S05]  /*bb60*/  @!P0 BRA `(.L_x_135) ;  /* 0xfffffffc00f08947 */ /* 0x004fea000383ffff */
[----:B------:R-:W-:Y:S05]  /*bb70*/  BRA `(.L_x_136) ;  /* 0xffffffb400187947 */ /* 0x000fea000383ffff */
.L_x_70:
[----:B-1----:R-:W-:Y:S02]  /*bb80*/  MOV R4, UR7 ;  /* 0x0000000700047c02 */ /* 0x002fe40008000f00 */
[----:B------:R-:W-:-:S07]  /*bb90*/  MOV R7, R6 ;  /* 0x0000000600077202 */ /* 0x000fce0000000f00 */
.L_x_137:
[----:B-1----:R1:W3:Y:S02]  /*bba0*/  SYNCS.PHASECHK.TRANS64.TRYWAIT P0, [R4+URZ+0xb0], R7 ;  /* 0x0000b007040075a7 */ /* 0x0022e400080011ff */
[----:B---3--:R-:W-:Y:S05]  /*bbb0*/  @!P0 NANOSLEEP.SYNCS 0x989680 ;  /* 0x009896800000895d */ /* 0x008fea0003900000 */
[----:B------:R-:W3:Y:S02]  /*bbc0*/  @!P0 SYNCS.PHASECHK.TRANS64 P0, [R4+URZ+0xb0], R7 ;  /* 0x0000b007040085a7 */ /* 0x000ee400080010ff */
[----:B---3--:R-:W-:Y:S05]  /*bbd0*/  @!P0 BRA `(.L_x_137) ;  /* 0xfffffffc00f08947 */ /* 0x008fea000383ffff */
[----:B------:R-:W-:Y:S05]  /*bbe0*/  BRA `(.L_x_138) ;  /* 0xffffffb400247947 */ /* 0x000fea000383ffff */
.L_x_71:
[----:B------:R-:W-:Y:S02]  /*bbf0*/  MOV R4, UR7 ;  /* 0x0000000700047c02 */ /* 0x000fe40008000f00 */
[----:B------:R-:W-:-:S07]  /*bc00*/  MOV R165, R164 ;  /* 0x000000a400a57202 */ /* 0x000fce0000000f00 */
.L_x_139:
[----:B-1----:R1:W2:Y:S02]  /*bc10*/  SYNCS.PHASECHK.TRANS64.TRYWAIT P0, [R4+URZ+0xe8], R165 ;  /* 0x0000e8a5040075a7 */ /* 0x0022a400080011ff */
[----:B--2---:R-:W-:Y:S05]  /*bc20*/  @!P0 NANOSLEEP.SYNCS 0x989680 ;  /* 0x009896800000895d */ /* 0x004fea0003900000 */
[----:B------:R-:W2:Y:S02]  /*bc30*/  @!P0 SYNCS.PHASECHK.TRANS64 P0, [R4+URZ+0xe8], R165 ;  /* 0x0000e8a5040085a7 */ /* 0x000ea400080010ff */
[----:B--2---:R-:W-:Y:S05]  /*bc40*/  @!P0 BRA `(.L_x_139) ;  /* 0xfffffffc00f08947 */ /* 0x004fea000383ffff */
[----:B------:R-:W-:Y:S05]  /*bc50*/  BRA `(.L_x_140) ;  /* 0xffffffd000307947 */ /* 0x000fea000383ffff */
.L_x_74:
[----:B------:R-:W-:-:S07]  /*bc60*/  MOV R141, R140 ;  /* 0x0000008c008d7202 */ /* 0x000fce0000000f00 */
.L_x_141:
[----:B-1----:R1:W2:Y:S02]  /*bc70*/  SYNCS.PHASECHK.TRANS64.TRYWAIT P0, [R3+URZ+0xe8], R141 ;  /* 0x0000e88d030075a7 */ /* 0x0022a400080011ff */
[----:B--2---:R-:W-:Y:S05]  /*bc80*/  @!P0 NANOSLEEP.SYNCS 0x989680 ;  /* 0x009896800000895d */ /* 0x004fea0003900000 */
[----:B------:R-:W2:Y:S02]  /*bc90*/  @!P0 SYNCS.PHASECHK.TRANS64 P0, [R3+URZ+0xe8], R141 ;  /* 0x0000e88d030085a7 */ /* 0x000ea400080010ff */
[----:B--2---:R-:W-:Y:S05]  /*bca0*/  @!P0 BRA `(.L_x_141) ;  /* 0xfffffffc00f08947 */ /* 0x004fea000383ffff */
[----:B------:R-:W-:Y:S05]  /*bcb0*/  BRA `(.L_x_142) ;  /* 0xffffffd4007c7947 */ /* 0x000fea000383ffff */
.L_x_83:
[----:B------:R-:W-:-:S07]  /*bcc0*/  MOV R7, R6 ;  /* 0x0000000600077202 */ /* 0x000fce0000000f00 */
.L_x_143:
[----:B--2---:R2:W3:Y:S02]  /*bcd0*/  SYNCS.PHASECHK.TRANS64.TRYWAIT P0, [R2+URZ+0xd0], R7 ;  /* 0x0000d007020075a7 */ /* 0x0044e400080011ff */
[----:B---3--:R-:W-:Y:S05]  /*bce0*/  @!P0 NANOSLEEP.SYNCS 0x989680 ;  /* 0x009896800000895d */ /* 0x008fea0003900000 */
[----:B------:R-:W3:Y:S02]  /*bcf0*/  @!P0 SYNCS.PHASECHK.TRANS64 P0, [R2+URZ+0xd0], R7 ;  /* 0x0000d007020085a7 */ /* 0x000ee400080010ff */
[----:B---3--:R-:W-:Y:S05]  /*bd00*/  @!P0 BRA `(.L_x_143) ;  /* 0xfffffffc00f08947 */ /* 0x008fea000383ffff */
[----:B------:R-:W-:Y:S05]  /*bd10*/  BRA `(.L_x_144) ;  /* 0xffffffe000fc7947 */ /* 0x000fea000383ffff */
.L_x_84:
[----:B------:R-:W-:-:S07]  /*bd20*/  MOV R5, R4 ;  /* 0x0000000400057202 */ /* 0x000fce0000000f00 */
.L_x_145:
[----:B---3--:R3:W4:Y:S02]  /*bd30*/  SYNCS.PHASECHK.TRANS64.TRYWAIT P0, [R2+URZ+0xf8], R5 ;  /* 0x0000f805020075a7 */ /* 0x00872400080011ff */
[----:B----4-:R-:W-:Y:S05]  /*bd40*/  @!P0 NANOSLEEP.SYNCS 0x989680 ;  /* 0x009896800000895d */ /* 0x010fea0003900000 */
[----:B------:R-:W4:Y:S02]  /*bd50*/  @!P0 SYNCS.PHASECHK.TRANS64 P0, [R2+URZ+0xf8], R5 ;  /* 0x0000f805020085a7 */ /* 0x000f2400080010ff */
[----:B----4-:R-:W-:Y:S05]  /*bd60*/  @!P0 BRA `(.L_x_145) ;  /* 0xfffffffc00f08947 */ /* 0x010fea000383ffff */
[----:B------:R-:W-:Y:S05]  /*bd70*/  BRA `(.L_x_146) ;  /* 0xffffffe000ec7947 */ /* 0x000fea000383ffff */
.L_x_88:
[----:B------:R-:W-:-:S07]  /*bd80*/  MOV R5, R4 ;  /* 0x0000000400057202 */ /* 0x000fce0000000f00 */
.L_x_147:
[----:B-1----:R1:W2:Y:S02]  /*bd90*/  SYNCS.PHASECHK.TRANS64.TRYWAIT P0, [R2+URZ+0xf8], R5 ;  /* 0x0000f805020075a7 */ /* 0x0022a400080011ff */
[----:B--2---:R-:W-:Y:S05]  /*bda0*/  @!P0 NANOSLEEP.SYNCS 0x989680 ;  /* 0x009896800000895d */ /* 0x004fea0003900000 */
[----:B------:R-:W2:Y:S02]  /*bdb0*/  @!P0 SYNCS.PHASECHK.TRANS64 P0, [R2+URZ+0xf8], R5 ;  /* 0x0000f805020085a7 */ /* 0x000ea400080010ff */
[----:B--2---:R-:W-:Y:S05]  /*bdc0*/  @!P0 BRA `(.L_x_147) ;  /* 0xfffffffc00f08947 */ /* 0x004fea000383ffff */
[----:B------:R-:W-:Y:S05]  /*bdd0*/  BRA `(.L_x_148) ;  /* 0xfffffff000407947 */ /* 0x000fea000383ffff */
        .weak           $__internal_0_$__cuda_sm10x_tcgen05_guardrail_trap_col_being_dealloced_not_returned_by_alloc
        .type           $__internal_0_$__cuda_sm10x_tcgen05_guardrail_trap_col_being_dealloced_not_returned_by_alloc,@function
        .size           $__internal_0_$__cuda_sm10x_tcgen05_guardrail_trap_col_being_dealloced_not_returned_by_alloc,($__internal_1_$__cuda_sm10x_tcgen05_guardrail_trap_phase_invalid_during_alloc - $__internal_0_$__cuda_sm10x_tcgen05_guardrail_trap_col_being_dealloced_not_returned_by_alloc)
$__internal_0_$__cuda_sm10x_tcgen05_guardrail_trap_col_being_dealloced_not_returned_by_alloc:
[----:B------:R-:W-:Y:S05]  /*bde0*/  BPT.TRAP 0x1 ;  /* 0x000000040000795c */ /* 0x000fea0000300000 */
[----:B------:R-:W-:-:S04]  /*bdf0*/  HFMA2 R5, -RZ, RZ, 0, 0 ;  /* 0x00000000ff057431 */ /* 0x000fc800000001ff */
[----:B------:R-:W-:Y:S05]  /*be00*/  RET.REL.NODEC R4 `(kernel_cutlass_kernel_flash_attncuteflash_fwd_sm100FlashAttentionForwardSm100_object_at__tensor0000o12811101213_tensor0000o12811101213_tensor0000o12810111213_tensor0000o12811101213_tensor_0) ;  /* 0xffffff40047c7950 */ /* 0x000fea0003c3ffff */
        .weak           $__internal_1_$__cuda_sm10x_tcgen05_guardrail_trap_phase_invalid_during_alloc
        .type           $__internal_1_$__cuda_sm10x_tcgen05_guardrail_trap_phase_invalid_during_alloc,@function
        .size           $__internal_1_$__cuda_sm10x_tcgen05_guardrail_trap_phase_invalid_during_alloc,($__internal_2_$__cuda_sm10x_tcgen05_guardrail_trap_unallocated_columns_being_dealloced - $__internal_1_$__cuda_sm10x_tcgen05_guardrail_trap_phase_invalid_during_alloc)
$__internal_1_$__cuda_sm10x_tcgen05_guardrail_trap_phase_invalid_during_alloc:
[----:B------:R-:W-:Y:S05]  /*be10*/  BPT.TRAP 0x1 ;  /* 0x000000040000795c */ /* 0x000fea0000300000 */
[----:B------:R-:W-:-:S04]  /*be20*/  MOV R5, 0x0 ;  /* 0x0000000000057802 */ /* 0x000fc80000000f00 */
[----:B------:R-:W-:Y:S05]  /*be30*/  RET.REL.NODEC R4 `(kernel_cutlass_kernel_flash_attncuteflash_fwd_sm100FlashAttentionForwardSm100_object_at__tensor0000o12811101213_tensor0000o12811101213_tensor0000o12810111213_tensor0000o12811101213_tensor_0) ;  /* 0xffffff4004707950 */ /* 0x000fea0003c3ffff */
        .weak           $__internal_2_$__cuda_sm10x_tcgen05_guardrail_trap_unallocated_columns_being_dealloced
        .type           $__internal_2_$__cuda_sm10x_tcgen05_guardrail_trap_unallocated_columns_being_dealloced,@function
        .size           $__internal_2_$__cuda_sm10x_tcgen05_guardrail_trap_unallocated_columns_being_dealloced,(.L_x_167 - $__internal_2_$__cuda_sm10x_tcgen05_guardrail_trap_unallocated_columns_being_dealloced)
$__internal_2_$__cuda_sm10x_tcgen05_guardrail_trap_unallocated_columns_being_dealloced:
[----:B------:R-:W-:Y:S05]  /*be40*/  BPT.TRAP 0x1 ;  /* 0x000000040000795c */ /* 0x000fea0000300000 */
[----:B------:R-:W-:-:S04]  /*be50*/  HFMA2 R5, -RZ, RZ, 0, 0 ;  /* 0x00000000ff057431 */ /* 0x000fc800000001ff */
[----:B------:R-:W-:Y:S05]  /*be60*/  RET.REL.NODEC R4 `(kernel_cutlass_kernel_flash_attncuteflash_fwd_sm100FlashAttentionForwardSm100_object_at__tensor0000o12811101213_tensor0000o12811101213_tensor0000o12810111213_tensor0000o12811101213_tensor_0) ;  /* 0xffffff4004647950 */ /* 0x000fea0003c3ffff */
.L_x_149:
[----:B------:R-:W-:-:S00]  /*be70*/  BRA `(.L_x_149) ;  /* 0xfffffffc00fc7947 */ /* 0x000fc0000383ffff */
[----:B------:R-:W-:-:S00]  /*be80*/  NOP ;  /* 0x0000000000007918 */ /* 0x000fc00000000000 */
[----:B------:R-:W-:-:S00]  /*be90*/  NOP ;  /* 0x0000000000007918 */ /* 0x000fc00000000000 */
[----:B------:R-:W-:-:S00]  /*bea0*/  NOP ;  /* 0x0000000000007918 */ /* 0x000fc00000000000 */
[----:B------:R-:W-:-:S00]  /*beb0*/  NOP ;  /* 0x0000000000007918 */ /* 0x000fc00000000000 */
[----:B------:R-:W-:-:S00]  /*bec0*/  NOP ;  /* 0x0000000000007918 */ /* 0x000fc00000000000 */
[----:B------:R-:W-:-:S00]  /*bed0*/  NOP ;  /* 0x0000000000007918 */ /* 0x000fc00000000000 */
[----:B------:R-:W-:-:S00]  /*bee0*/  NOP ;  /* 0x0000000000007918 */ /* 0x000fc00000000000 */
[----:B------:R-:W-:-:S00]  /*bef0*/  NOP ;  /* 0x0000000000007918 */ /* 0x000fc00000000000 */
.L_x_167:


//--------------------- .nv.shared.kernel_cutlass_kernel_flash_attncuteflash_fwd_sm100FlashAttentionForwardSm100_object_at__tensor0000o12811101213_tensor0000o12811101213_tensor0000o12810111213_tensor0000o12811101213_tensor_0 --------------------------
	.section	.nv.shared.kernel_cutlass_kernel_flash_attncuteflash_fwd_sm100FlashAttentionForwardSm100_object_at__tensor0000o12811101213_tensor0000o12811101213_tensor0000o12810111213_tensor0000o12811101213_tensor_0,"aw",@nobits
	.sectionflags	@""
	.align	1024
	.zero		1024


//--------------------- .nv.shared.reserved.0     --------------------------
	.section	.nv.shared.reserved.0,"aw",@nobits
	.align	8
	.weak		__nv_reservedSMEM_offset_0_alias
	.size		__nv_reservedSMEM_offset_0_alias, 0, 64
	.other		__nv_reservedSMEM_offset_0_alias,@"STO_CUDA_RESERVED_SHARED STV_DEFAULT"
__nv_reservedSMEM_offset_0_alias:
	.zero		0
.nv.shared.reserved.0:
	.zero		64
	.weak		__nv_reservedSMEM_allocation_phase
	.type		__nv_reservedSMEM_allocation_phase,@object
	.size		__nv_reservedSMEM_allocation_phase,(.L_0 - __nv_reservedSMEM_allocation_phase)
__nv_reservedSMEM_allocation_phase:
	.zero		1
.L_0:
	.zero		7
	.weak		__nv_reservedSMEM_devtool_atexit_pc
	.type		__nv_reservedSMEM_devtool_atexit_pc,@object
	.size		__nv_reservedSMEM_devtool_atexit_pc,(__nv_reservedSMEM_allocation_mask - __nv_reservedSMEM_devtool_atexit_pc)
__nv_reservedSMEM_devtool_atexit_pc:
	.zero		8
	.weak		__nv_reservedSMEM_allocation_mask
	.type		__nv_reservedSMEM_allocation_mask,@object
	.size		__nv_reservedSMEM_allocation_mask,(.L_2 - __nv_reservedSMEM_allocation_mask)
__nv_reservedSMEM_allocation_mask:
	.zero		4
.L_2:
	.zero		4
	.weak		__nv_reservedSMEM_tmem_allocation_pipeline_mbarrier
	.type		__nv_reservedSMEM_tmem_allocation_pipeline_mbarrier,@object
	.size		__nv_reservedSMEM_tmem_allocation_pipeline_mbarrier,(__nv_reservedSMEM_tmem_allocation_pipeline_mbarrier_parity - __nv_reservedSMEM_tmem_allocation_pipeline_mbarrier)
__nv_reservedSMEM_tmem_allocation_pipeline_mbarrier:
	.zero		8
	.weak		__nv_reservedSMEM_tmem_allocation_pipeline_mbarrier_parity
	.type		__nv_reservedSMEM_tmem_allocation_pipeline_mbarrier_parity,@object
	.size		__nv_reservedSMEM_tmem_allocation_pipeline_mbarrier_parity,(.L_4 - __nv_reservedSMEM_tmem_allocation_pipeline_mbarrier_parity)
__nv_reservedSMEM_tmem_allocation_pipeline_mbarrier_parity:
	.zero		4
.L_4:


//--------------------- .nv.constant0.kernel_cutlass_kernel_flash_attncuteflash_fwd_sm100FlashAttentionForwardSm100_object_at__tensor0000o12811101213_tensor0000o12811101213_tensor0000o12810111213_tensor0000o12811101213_tensor_0 --------------------------
	.section	.nv.constant0.kernel_cutlass_kernel_flash_attncuteflash_fwd_sm100FlashAttentionForwardSm100_object_at__tensor0000o12811101213_tensor0000o12811101213_tensor0000o12810111213_tensor0000o12811101213_tensor_0,"a",@progbits
	.sectionflags	@""
	.align	4
.nv.constant0.kernel_cutlass_kernel_flash_attncuteflash_fwd_sm100FlashAttentionForwardSm100_object_at__tensor0000o12811101213_tensor0000o12811101213_tensor0000o12810111213_tensor0000o12811101213_tensor_0:
	.zero		1580


//--------------------- SYMBOLS --------------------------

	.type		.nv.reservedSmem.offset0,@object
	.size		.nv.reservedSmem.offset0,0x4
	.type		.nv.reservedSmem.cap,@object
	.size		.nv.reservedSmem.cap,0x4
